//
// Generated by NVIDIA NVVM Compiler
//
// Compiler Build ID: CL-36424714
// Cuda compilation tools, release 13.0, V13.0.88
// Based on NVVM 20.0.0
//

.version 9.0
.target sm_100
.address_size 64

	// .globl	_Z26calculateHistEntropyCuda3DPKdS0_S0_S0_PdS1_
.extern .func  (.param .b32 func_retval0) vprintf
(
	.param .b64 vprintf_param_0,
	.param .b64 vprintf_param_1
)
;
.const .align 4 .u32 d_histEntropySize;
.const .align 4 .u32 d_histEntropySizeRow;
.const .align 4 .u32 d_histEntropySizeCol;
.const .align 8 .f64 d_startBin;
.const .align 8 .f64 d_endBin;
.const .align 8 .f64 d_stepBin;
.const .align 8 .f64 d_tMax;
.const .align 8 .f64 d_transTime;
.const .align 8 .f64 d_h;
.const .align 4 .u32 d_coord;
.const .align 4 .u32 d_paramsSize;
.const .align 4 .u32 d_XSize;
.const .align 4 .u32 d_paramNumberA;
.const .align 4 .u32 d_paramNumberB;
.global .align 4 .u32 d_progress;
.global .align 8 .f64 EPSD = 0d3CB0000000000000;
// _ZZ26calculateHistEntropyCuda2DPKdS0_S0_PdPS1_E4X_sh has been demoted
// _ZZ26calculateHistEntropyCuda2DPKdS0_S0_PdPS1_E9params_sh has been demoted
.extern .shared .align 16 .b8 shared_mem[];
.global .align 1 .b8 $str[16] = {80, 114, 111, 103, 114, 101, 115, 115, 58, 32, 37, 100, 37, 37, 10};

.visible .entry _Z26calculateHistEntropyCuda3DPKdS0_S0_S0_PdS1_(
	.param .u64 .ptr .align 1 _Z26calculateHistEntropyCuda3DPKdS0_S0_S0_PdS1__param_0,
	.param .u64 .ptr .align 1 _Z26calculateHistEntropyCuda3DPKdS0_S0_S0_PdS1__param_1,
	.param .u64 .ptr .align 1 _Z26calculateHistEntropyCuda3DPKdS0_S0_S0_PdS1__param_2,
	.param .u64 .ptr .align 1 _Z26calculateHistEntropyCuda3DPKdS0_S0_S0_PdS1__param_3,
	.param .u64 .ptr .align 1 _Z26calculateHistEntropyCuda3DPKdS0_S0_S0_PdS1__param_4,
	.param .u64 .ptr .align 1 _Z26calculateHistEntropyCuda3DPKdS0_S0_S0_PdS1__param_5
)
{
	.local .align 16 .b8 	__local_depot0[528];
	.reg .b64 	%SP;
	.reg .b64 	%SPL;
	.reg .pred 	%p<75>;
	.reg .b16 	%rs<17>;
	.reg .b32 	%r<194>;
	.reg .b32 	%f<3>;
	.reg .b64 	%rd<79>;
	.reg .b64 	%fd<413>;

	mov.u64 	%SPL, __local_depot0;
	cvta.local.u64 	%SP, %SPL;
	ld.param.u64 	%rd25, [_Z26calculateHistEntropyCuda3DPKdS0_S0_S0_PdS1__param_0];
	ld.param.u64 	%rd26, [_Z26calculateHistEntropyCuda3DPKdS0_S0_S0_PdS1__param_1];
	ld.param.u64 	%rd27, [_Z26calculateHistEntropyCuda3DPKdS0_S0_S0_PdS1__param_2];
	ld.param.u64 	%rd28, [_Z26calculateHistEntropyCuda3DPKdS0_S0_S0_PdS1__param_3];
	add.u64 	%rd1, %SPL, 0;
	add.u64 	%rd2, %SPL, 256;
	ld.const.u32 	%r1, [d_XSize];
	cvt.s64.s32 	%rd3, %r1;
	mov.u32 	%r2, %tid.x;
	setp.ge.s32 	%p3, %r2, %r1;
	@%p3 bra 	$L__BB0_3;
	mov.u32 	%r3, %ntid.x;
	cvta.to.global.u64 	%rd4, %rd25;
	cvt.u32.u64 	%r77, %rd3;
	mov.u32 	%r79, shared_mem;
	mov.u32 	%r168, %r2;
$L__BB0_2:
	mul.wide.s32 	%rd33, %r168, 8;
	add.s64 	%rd34, %rd4, %rd33;
	ld.global.f64 	%fd99, [%rd34];
	shl.b32 	%r78, %r168, 3;
	add.s32 	%r80, %r79, %r78;
	st.shared.f64 	[%r80], %fd99;
	add.s32 	%r168, %r168, %r3;
	setp.lt.s32 	%p4, %r168, %r77;
	@%p4 bra 	$L__BB0_2;
$L__BB0_3:
	shl.b32 	%r81, %r1, 3;
	mov.u32 	%r170, shared_mem;
	add.s32 	%r171, %r170, %r81;
	ld.const.u32 	%r83, [d_paramsSize];
	cvt.s64.s32 	%rd5, %r83;
	setp.ge.s32 	%p5, %r2, %r83;
	@%p5 bra 	$L__BB0_6;
	mov.u32 	%r5, %ntid.x;
	cvta.to.global.u64 	%rd6, %rd26;
	cvt.u32.u64 	%r84, %rd5;
	mov.u32 	%r169, %r2;
$L__BB0_5:
	mul.wide.s32 	%rd35, %r169, 8;
	add.s64 	%rd36, %rd6, %rd35;
	ld.global.f64 	%fd100, [%rd36];
	shl.b32 	%r85, %r169, 3;
	add.s32 	%r86, %r171, %r85;
	st.shared.f64 	[%r86], %fd100;
	add.s32 	%r169, %r169, %r5;
	setp.lt.s32 	%p6, %r169, %r84;
	@%p6 bra 	$L__BB0_5;
$L__BB0_6:
	bar.sync 	0;
	mov.u32 	%r87, %ctaid.x;
	mov.u32 	%r88, %ntid.x;
	mad.lo.s32 	%r10, %r87, %r88, %r2;
	ld.const.u32 	%r11, [d_histEntropySize];
	add.s32 	%r89, %r11, -1;
	setp.ge.s32 	%p7, %r10, %r89;
	@%p7 bra 	$L__BB0_81;
	ld.const.f64 	%fd1, [d_endBin];
	ld.const.f64 	%fd2, [d_startBin];
	sub.f64 	%fd101, %fd1, %fd2;
	ld.const.f64 	%fd3, [d_stepBin];
	div.rn.f64 	%fd102, %fd101, %fd3;
	cvt.rpi.f64.f64 	%fd103, %fd102;
	cvt.rzi.s32.f64 	%r12, %fd103;
	mul.lo.s32 	%r13, %r12, %r10;
	add.s32 	%r90, %r13, %r12;
	mul.lo.s32 	%r91, %r12, %r11;
	setp.gt.s32 	%p8, %r90, %r91;
	@%p8 bra 	$L__BB0_81;
	cvt.u32.u64 	%r92, %rd3;
	ld.const.u32 	%r93, [d_histEntropySizeCol];
	div.s32 	%r14, %r10, %r93;
	mul.lo.s32 	%r94, %r14, %r93;
	sub.s32 	%r15, %r10, %r94;
	setp.eq.s32 	%p9, %r92, 0;
	@%p9 bra 	$L__BB0_11;
	and.b64  	%rd7, %rd3, 2305843009213693951;
	mov.b64 	%rd74, 0;
	mov.u64 	%rd73, %rd1;
$L__BB0_10:
	ld.shared.v2.u32 	{%r96, %r97}, [%r170];
	st.local.v2.u32 	[%rd73], {%r96, %r97};
	add.s64 	%rd74, %rd74, 1;
	add.s32 	%r170, %r170, 8;
	add.s64 	%rd73, %rd73, 8;
	setp.lt.u64 	%p10, %rd74, %rd7;
	@%p10 bra 	$L__BB0_10;
$L__BB0_11:
	cvt.u32.u64 	%r98, %rd5;
	setp.eq.s32 	%p11, %r98, 0;
	@%p11 bra 	$L__BB0_14;
	and.b64  	%rd12, %rd5, 2305843009213693951;
	mov.b64 	%rd76, 0;
	mov.u64 	%rd75, %rd2;
$L__BB0_13:
	ld.shared.v2.u32 	{%r99, %r100}, [%r171];
	st.local.v2.u32 	[%rd75], {%r99, %r100};
	add.s64 	%rd76, %rd76, 1;
	add.s32 	%r171, %r171, 8;
	add.s64 	%rd75, %rd75, 8;
	setp.lt.u64 	%p12, %rd76, %rd12;
	@%p12 bra 	$L__BB0_13;
$L__BB0_14:
	cvta.to.global.u64 	%rd39, %rd27;
	mul.wide.s32 	%rd40, %r14, 8;
	add.s64 	%rd41, %rd39, %rd40;
	ld.global.f64 	%fd104, [%rd41];
	ld.const.u32 	%r101, [d_paramNumberA];
	mul.wide.s32 	%rd42, %r101, 8;
	add.s64 	%rd43, %rd2, %rd42;
	st.local.f64 	[%rd43], %fd104;
	cvta.to.global.u64 	%rd44, %rd28;
	mul.wide.s32 	%rd45, %r15, 8;
	add.s64 	%rd46, %rd44, %rd45;
	ld.global.f64 	%fd105, [%rd46];
	ld.const.u32 	%r102, [d_paramNumberB];
	mul.wide.s32 	%rd47, %r102, 8;
	add.s64 	%rd48, %rd2, %rd47;
	st.local.f64 	[%rd48], %fd105;
	ld.const.f64 	%fd4, [d_h];
	ld.const.f64 	%fd106, [d_transTime];
	div.rn.f64 	%fd107, %fd106, %fd4;
	cvt.rzi.s32.f64 	%r20, %fd107;
	setp.lt.s32 	%p13, %r20, 1;
	@%p13 bra 	$L__BB0_22;
	mul.f64 	%fd109, %fd4, 0d3FE0000000000000;
	ld.local.v2.f64 	{%fd110, %fd5}, [%rd2];
	add.f64 	%fd6, %fd109, %fd110;
	sub.f64 	%fd7, %fd109, %fd110;
	ld.local.v2.f64 	{%fd8, %fd9}, [%rd2+16];
	ld.local.v2.f64 	{%fd391, %fd390}, [%rd1];
	ld.local.f64 	%fd389, [%rd1+16];
	and.b32  	%r21, %r20, 3;
	setp.lt.u32 	%p14, %r20, 4;
	@%p14 bra 	$L__BB0_18;
	and.b32  	%r103, %r20, 2147483644;
	neg.s32 	%r172, %r103;
$L__BB0_17:
	neg.f64 	%fd111, %fd390;
	sub.f64 	%fd112, %fd111, %fd389;
	fma.rn.f64 	%fd113, %fd6, %fd112, %fd391;
	fma.rn.f64 	%fd114, %fd5, %fd390, %fd113;
	fma.rn.f64 	%fd115, %fd6, %fd114, %fd390;
	sub.f64 	%fd116, %fd113, %fd9;
	fma.rn.f64 	%fd117, %fd389, %fd116, %fd8;
	fma.rn.f64 	%fd118, %fd6, %fd117, %fd389;
	fma.rn.f64 	%fd119, %fd7, %fd8, %fd118;
	mul.f64 	%fd120, %fd7, %fd116;
	mov.f64 	%fd121, 0d3FF0000000000000;
	sub.f64 	%fd122, %fd121, %fd120;
	div.rn.f64 	%fd123, %fd119, %fd122;
	fma.rn.f64 	%fd124, %fd7, %fd113, %fd115;
	mul.f64 	%fd125, %fd7, %fd5;
	sub.f64 	%fd126, %fd121, %fd125;
	div.rn.f64 	%fd127, %fd124, %fd126;
	neg.f64 	%fd128, %fd127;
	sub.f64 	%fd129, %fd128, %fd123;
	fma.rn.f64 	%fd130, %fd7, %fd129, %fd113;
	fma.rn.f64 	%fd131, %fd6, %fd129, %fd130;
	fma.rn.f64 	%fd132, %fd5, %fd127, %fd131;
	fma.rn.f64 	%fd133, %fd6, %fd132, %fd127;
	sub.f64 	%fd134, %fd131, %fd9;
	fma.rn.f64 	%fd135, %fd123, %fd134, %fd8;
	fma.rn.f64 	%fd136, %fd6, %fd135, %fd123;
	fma.rn.f64 	%fd137, %fd7, %fd8, %fd136;
	mul.f64 	%fd138, %fd7, %fd134;
	sub.f64 	%fd139, %fd121, %fd138;
	div.rn.f64 	%fd140, %fd137, %fd139;
	fma.rn.f64 	%fd141, %fd7, %fd131, %fd133;
	div.rn.f64 	%fd142, %fd141, %fd126;
	neg.f64 	%fd143, %fd142;
	sub.f64 	%fd144, %fd143, %fd140;
	fma.rn.f64 	%fd145, %fd7, %fd144, %fd131;
	fma.rn.f64 	%fd146, %fd6, %fd144, %fd145;
	fma.rn.f64 	%fd147, %fd5, %fd142, %fd146;
	fma.rn.f64 	%fd148, %fd6, %fd147, %fd142;
	sub.f64 	%fd149, %fd146, %fd9;
	fma.rn.f64 	%fd150, %fd140, %fd149, %fd8;
	fma.rn.f64 	%fd151, %fd6, %fd150, %fd140;
	fma.rn.f64 	%fd152, %fd7, %fd8, %fd151;
	mul.f64 	%fd153, %fd7, %fd149;
	sub.f64 	%fd154, %fd121, %fd153;
	div.rn.f64 	%fd155, %fd152, %fd154;
	fma.rn.f64 	%fd156, %fd7, %fd146, %fd148;
	div.rn.f64 	%fd157, %fd156, %fd126;
	neg.f64 	%fd158, %fd157;
	sub.f64 	%fd159, %fd158, %fd155;
	fma.rn.f64 	%fd160, %fd7, %fd159, %fd146;
	fma.rn.f64 	%fd161, %fd6, %fd159, %fd160;
	fma.rn.f64 	%fd162, %fd5, %fd157, %fd161;
	fma.rn.f64 	%fd163, %fd6, %fd162, %fd157;
	sub.f64 	%fd164, %fd161, %fd9;
	fma.rn.f64 	%fd165, %fd155, %fd164, %fd8;
	fma.rn.f64 	%fd166, %fd6, %fd165, %fd155;
	fma.rn.f64 	%fd167, %fd7, %fd8, %fd166;
	mul.f64 	%fd168, %fd7, %fd164;
	sub.f64 	%fd169, %fd121, %fd168;
	div.rn.f64 	%fd389, %fd167, %fd169;
	fma.rn.f64 	%fd170, %fd7, %fd161, %fd163;
	div.rn.f64 	%fd390, %fd170, %fd126;
	neg.f64 	%fd171, %fd390;
	sub.f64 	%fd172, %fd171, %fd389;
	fma.rn.f64 	%fd391, %fd7, %fd172, %fd161;
	add.s32 	%r172, %r172, 4;
	setp.ne.s32 	%p15, %r172, 0;
	@%p15 bra 	$L__BB0_17;
$L__BB0_18:
	setp.eq.s32 	%p16, %r21, 0;
	@%p16 bra 	$L__BB0_21;
	neg.s32 	%r173, %r21;
$L__BB0_20:
	.pragma "nounroll";
	neg.f64 	%fd173, %fd390;
	sub.f64 	%fd174, %fd173, %fd389;
	fma.rn.f64 	%fd175, %fd6, %fd174, %fd391;
	fma.rn.f64 	%fd176, %fd5, %fd390, %fd175;
	fma.rn.f64 	%fd177, %fd6, %fd176, %fd390;
	sub.f64 	%fd178, %fd175, %fd9;
	fma.rn.f64 	%fd179, %fd389, %fd178, %fd8;
	fma.rn.f64 	%fd180, %fd6, %fd179, %fd389;
	fma.rn.f64 	%fd181, %fd7, %fd8, %fd180;
	mul.f64 	%fd182, %fd7, %fd178;
	mov.f64 	%fd183, 0d3FF0000000000000;
	sub.f64 	%fd184, %fd183, %fd182;
	div.rn.f64 	%fd389, %fd181, %fd184;
	fma.rn.f64 	%fd185, %fd7, %fd175, %fd177;
	mul.f64 	%fd186, %fd7, %fd5;
	sub.f64 	%fd187, %fd183, %fd186;
	div.rn.f64 	%fd390, %fd185, %fd187;
	neg.f64 	%fd188, %fd390;
	sub.f64 	%fd189, %fd188, %fd389;
	fma.rn.f64 	%fd391, %fd7, %fd189, %fd175;
	add.s32 	%r173, %r173, 1;
	setp.ne.s32 	%p17, %r173, 0;
	@%p17 bra 	$L__BB0_20;
$L__BB0_21:
	st.local.f64 	[%rd1+16], %fd389;
	st.local.v2.f64 	[%rd1], {%fd391, %fd390};
$L__BB0_22:
	ld.param.u64 	%rd71, [_Z26calculateHistEntropyCuda3DPKdS0_S0_S0_PdS1__param_5];
	cvta.to.global.u64 	%rd49, %rd71;
	mul.wide.s32 	%rd50, %r13, 8;
	add.s64 	%rd17, %rd49, %rd50;
	ld.const.f64 	%fd191, [d_tMax];
	div.rn.f64 	%fd192, %fd191, %fd4;
	cvt.rzi.s32.f64 	%r28, %fd192;
	setp.lt.s32 	%p18, %r28, 1;
	mov.f64 	%fd393, 0d3CB0000000000000;
	@%p18 bra 	$L__BB0_46;
	ld.const.u32 	%r106, [d_coord];
	mul.wide.s32 	%rd51, %r106, 8;
	add.s64 	%rd18, %rd1, %rd51;
	ld.local.f64 	%fd397, [%rd18];
	mul.f64 	%fd193, %fd4, 0d3FE0000000000000;
	ld.local.v2.f64 	{%fd194, %fd35}, [%rd2];
	add.f64 	%fd36, %fd193, %fd194;
	sub.f64 	%fd37, %fd193, %fd194;
	ld.local.v2.f64 	{%fd38, %fd39}, [%rd2+16];
	setp.eq.s32 	%p20, %r28, 1;
	mov.b32 	%r180, 0;
	mov.pred 	%p74, 0;
	@%p20 bra 	$L__BB0_39;
	ld.local.v2.f64 	{%fd394, %fd396}, [%rd1];
	ld.local.f64 	%fd395, [%rd1+16];
	and.b32  	%r108, %r28, 2147483646;
	neg.s32 	%r177, %r108;
	mov.b32 	%r180, 0;
	mov.b16 	%rs16, 0;
$L__BB0_25:
	neg.f64 	%fd195, %fd396;
	sub.f64 	%fd196, %fd195, %fd395;
	fma.rn.f64 	%fd197, %fd36, %fd196, %fd394;
	fma.rn.f64 	%fd198, %fd35, %fd396, %fd197;
	fma.rn.f64 	%fd199, %fd36, %fd198, %fd396;
	sub.f64 	%fd200, %fd197, %fd39;
	fma.rn.f64 	%fd201, %fd395, %fd200, %fd38;
	fma.rn.f64 	%fd202, %fd36, %fd201, %fd395;
	fma.rn.f64 	%fd203, %fd37, %fd38, %fd202;
	mul.f64 	%fd204, %fd37, %fd200;
	mov.f64 	%fd205, 0d3FF0000000000000;
	sub.f64 	%fd206, %fd205, %fd204;
	div.rn.f64 	%fd51, %fd203, %fd206;
	st.local.f64 	[%rd1+16], %fd51;
	fma.rn.f64 	%fd207, %fd37, %fd197, %fd199;
	mul.f64 	%fd208, %fd37, %fd35;
	sub.f64 	%fd209, %fd205, %fd208;
	div.rn.f64 	%fd52, %fd207, %fd209;
	neg.f64 	%fd210, %fd52;
	sub.f64 	%fd53, %fd210, %fd51;
	fma.rn.f64 	%fd54, %fd37, %fd53, %fd197;
	st.local.v2.f64 	[%rd1], {%fd54, %fd52};
	ld.local.f64 	%fd55, [%rd18];
	setp.gt.f64 	%p21, %fd55, %fd397;
	mov.b16 	%rs15, 1;
	@%p21 bra 	$L__BB0_31;
	setp.geu.f64 	%p22, %fd55, %fd397;
	and.b16  	%rs6, %rs16, 255;
	setp.eq.s16 	%p23, %rs6, 0;
	or.pred  	%p24, %p22, %p23;
	mov.u16 	%rs15, %rs16;
	@%p24 bra 	$L__BB0_31;
	setp.ltu.f64 	%p25, %fd397, %fd2;
	setp.geu.f64 	%p26, %fd397, %fd1;
	mov.b16 	%rs15, 0;
	or.pred  	%p27, %p25, %p26;
	@%p27 bra 	$L__BB0_31;
	sub.f64 	%fd211, %fd397, %fd2;
	div.rn.f64 	%fd212, %fd211, %fd3;
	cvt.rzi.s32.f64 	%r38, %fd212;
	setp.ge.s32 	%p28, %r38, %r12;
	setp.lt.s32 	%p29, %r38, 0;
	or.pred  	%p30, %p28, %p29;
	@%p30 bra 	$L__BB0_30;
	mul.wide.u32 	%rd52, %r38, 8;
	add.s64 	%rd53, %rd17, %rd52;
	ld.global.f64 	%fd213, [%rd53];
	add.f64 	%fd214, %fd213, 0d3FF0000000000000;
	st.global.f64 	[%rd53], %fd214;
$L__BB0_30:
	add.s32 	%r180, %r180, 1;
$L__BB0_31:
	fma.rn.f64 	%fd215, %fd36, %fd53, %fd54;
	fma.rn.f64 	%fd216, %fd35, %fd52, %fd215;
	fma.rn.f64 	%fd217, %fd36, %fd216, %fd52;
	sub.f64 	%fd218, %fd215, %fd39;
	fma.rn.f64 	%fd219, %fd51, %fd218, %fd38;
	fma.rn.f64 	%fd220, %fd36, %fd219, %fd51;
	fma.rn.f64 	%fd221, %fd37, %fd38, %fd220;
	mul.f64 	%fd222, %fd37, %fd218;
	mov.f64 	%fd223, 0d3FF0000000000000;
	sub.f64 	%fd224, %fd223, %fd222;
	div.rn.f64 	%fd395, %fd221, %fd224;
	st.local.f64 	[%rd1+16], %fd395;
	fma.rn.f64 	%fd225, %fd37, %fd215, %fd217;
	mul.f64 	%fd226, %fd37, %fd35;
	sub.f64 	%fd227, %fd223, %fd226;
	div.rn.f64 	%fd396, %fd225, %fd227;
	neg.f64 	%fd228, %fd396;
	sub.f64 	%fd229, %fd228, %fd395;
	fma.rn.f64 	%fd394, %fd37, %fd229, %fd215;
	st.local.v2.f64 	[%rd1], {%fd394, %fd396};
	ld.local.f64 	%fd397, [%rd18];
	setp.gt.f64 	%p31, %fd397, %fd55;
	mov.b16 	%rs16, 1;
	@%p31 bra 	$L__BB0_37;
	setp.geu.f64 	%p32, %fd397, %fd55;
	and.b16  	%rs10, %rs15, 255;
	setp.eq.s16 	%p33, %rs10, 0;
	or.pred  	%p34, %p32, %p33;
	mov.u16 	%rs16, %rs15;
	@%p34 bra 	$L__BB0_37;
	setp.ltu.f64 	%p35, %fd55, %fd2;
	setp.geu.f64 	%p36, %fd55, %fd1;
	mov.b16 	%rs16, 0;
	or.pred  	%p37, %p35, %p36;
	@%p37 bra 	$L__BB0_37;
	sub.f64 	%fd230, %fd55, %fd2;
	div.rn.f64 	%fd231, %fd230, %fd3;
	cvt.rzi.s32.f64 	%r41, %fd231;
	setp.ge.s32 	%p38, %r41, %r12;
	setp.lt.s32 	%p39, %r41, 0;
	or.pred  	%p40, %p38, %p39;
	@%p40 bra 	$L__BB0_36;
	mul.wide.u32 	%rd54, %r41, 8;
	add.s64 	%rd55, %rd17, %rd54;
	ld.global.f64 	%fd232, [%rd55];
	add.f64 	%fd233, %fd232, 0d3FF0000000000000;
	st.global.f64 	[%rd55], %fd233;
$L__BB0_36:
	add.s32 	%r180, %r180, 1;
$L__BB0_37:
	add.s32 	%r177, %r177, 2;
	setp.eq.s32 	%p41, %r177, 0;
	@%p41 bra 	$L__BB0_38;
	bra.uni 	$L__BB0_25;
$L__BB0_38:
	and.b16  	%rs13, %rs16, 255;
	setp.ne.s16 	%p74, %rs13, 0;
$L__BB0_39:
	and.b32  	%r109, %r28, 1;
	setp.eq.b32 	%p42, %r109, 1;
	not.pred 	%p43, %p42;
	@%p43 bra 	$L__BB0_45;
	ld.local.v2.f64 	{%fd234, %fd235}, [%rd1];
	neg.f64 	%fd236, %fd235;
	ld.local.f64 	%fd237, [%rd1+16];
	sub.f64 	%fd238, %fd236, %fd237;
	fma.rn.f64 	%fd239, %fd36, %fd238, %fd234;
	fma.rn.f64 	%fd240, %fd35, %fd235, %fd239;
	fma.rn.f64 	%fd241, %fd36, %fd240, %fd235;
	sub.f64 	%fd242, %fd239, %fd39;
	fma.rn.f64 	%fd243, %fd237, %fd242, %fd38;
	fma.rn.f64 	%fd244, %fd36, %fd243, %fd237;
	fma.rn.f64 	%fd245, %fd37, %fd38, %fd244;
	mul.f64 	%fd246, %fd37, %fd242;
	mov.f64 	%fd247, 0d3FF0000000000000;
	sub.f64 	%fd248, %fd247, %fd246;
	div.rn.f64 	%fd249, %fd245, %fd248;
	st.local.f64 	[%rd1+16], %fd249;
	fma.rn.f64 	%fd250, %fd37, %fd239, %fd241;
	mul.f64 	%fd251, %fd37, %fd35;
	sub.f64 	%fd252, %fd247, %fd251;
	div.rn.f64 	%fd253, %fd250, %fd252;
	neg.f64 	%fd254, %fd253;
	sub.f64 	%fd255, %fd254, %fd249;
	fma.rn.f64 	%fd256, %fd37, %fd255, %fd239;
	st.local.v2.f64 	[%rd1], {%fd256, %fd253};
	ld.local.f64 	%fd257, [%rd18];
	setp.geu.f64 	%p44, %fd257, %fd397;
	not.pred 	%p45, %p74;
	or.pred  	%p46, %p44, %p45;
	@%p46 bra 	$L__BB0_45;
	setp.ltu.f64 	%p47, %fd397, %fd2;
	setp.geu.f64 	%p48, %fd397, %fd1;
	or.pred  	%p49, %p47, %p48;
	@%p49 bra 	$L__BB0_45;
	sub.f64 	%fd258, %fd397, %fd2;
	div.rn.f64 	%fd259, %fd258, %fd3;
	cvt.rzi.s32.f64 	%r32, %fd259;
	setp.ge.s32 	%p50, %r32, %r12;
	setp.lt.s32 	%p51, %r32, 0;
	or.pred  	%p52, %p50, %p51;
	@%p52 bra 	$L__BB0_44;
	mul.wide.u32 	%rd56, %r32, 8;
	add.s64 	%rd57, %rd17, %rd56;
	ld.global.f64 	%fd260, [%rd57];
	add.f64 	%fd261, %fd260, 0d3FF0000000000000;
	st.global.f64 	[%rd57], %fd261;
$L__BB0_44:
	add.s32 	%r180, %r180, 1;
$L__BB0_45:
	cvt.rn.f64.s32 	%fd262, %r180;
	add.f64 	%fd393, %fd262, 0d3CB0000000000000;
$L__BB0_46:
	setp.lt.s32 	%p53, %r12, 1;
	mov.f64 	%fd412, 0d0000000000000000;
	@%p53 bra 	$L__BB0_79;
	mov.b32 	%r110, 1127219200;
	mov.b32 	%r111, -2147483648;
	mov.b64 	%fd46, {%r111, %r110};
	setp.eq.s32 	%p54, %r12, 1;
	mov.f64 	%fd412, 0d0000000000000000;
	mov.b64 	%rd78, 0;
	@%p54 bra 	$L__BB0_69;
	ld.param.u64 	%rd72, [_Z26calculateHistEntropyCuda3DPKdS0_S0_S0_PdS1__param_5];
	and.b32  	%r112, %r12, 2147483646;
	neg.s32 	%r181, %r112;
	mul.wide.s32 	%rd59, %r13, 8;
	cvta.to.global.u64 	%rd60, %rd72;
	add.s64 	%rd61, %rd59, %rd60;
	add.s64 	%rd77, %rd61, 8;
	mov.f64 	%fd412, 0d0000000000000000;
$L__BB0_49:
	ld.global.f64 	%fd61, [%rd77+-8];
	setp.leu.f64 	%p55, %fd61, 0d0000000000000000;
	@%p55 bra 	$L__BB0_58;
	div.rn.f64 	%fd62, %fd61, %fd393;
	st.global.f64 	[%rd77+-8], %fd62;
	{
	.reg .b32 %temp; 
	mov.b64 	{%temp, %r182}, %fd62;
	}
	{
	.reg .b32 %temp; 
	mov.b64 	{%r183, %temp}, %fd62;
	}
	setp.gt.s32 	%p56, %r182, 1048575;
	mov.b32 	%r184, -1023;
	mov.f64 	%fd399, %fd62;
	@%p56 bra 	$L__BB0_52;
	mul.f64 	%fd399, %fd62, 0d4350000000000000;
	{
	.reg .b32 %temp; 
	mov.b64 	{%temp, %r182}, %fd399;
	}
	{
	.reg .b32 %temp; 
	mov.b64 	{%r183, %temp}, %fd399;
	}
	mov.b32 	%r184, -1077;
$L__BB0_52:
	add.s32 	%r115, %r182, -1;
	setp.gt.u32 	%p57, %r115, 2146435070;
	@%p57 bra 	$L__BB0_56;
	shr.u32 	%r118, %r182, 20;
	add.s32 	%r185, %r184, %r118;
	and.b32  	%r119, %r182, 1048575;
	or.b32  	%r120, %r119, 1072693248;
	mov.b64 	%fd400, {%r183, %r120};
	setp.lt.u32 	%p59, %r120, 1073127583;
	@%p59 bra 	$L__BB0_55;
	{
	.reg .b32 %temp; 
	mov.b64 	{%r121, %temp}, %fd400;
	}
	{
	.reg .b32 %temp; 
	mov.b64 	{%temp, %r122}, %fd400;
	}
	add.s32 	%r123, %r122, -1048576;
	mov.b64 	%fd400, {%r121, %r123};
	add.s32 	%r185, %r185, 1;
$L__BB0_55:
	add.f64 	%fd268, %fd400, 0dBFF0000000000000;
	add.f64 	%fd269, %fd400, 0d3FF0000000000000;
	rcp.approx.ftz.f64 	%fd270, %fd269;
	neg.f64 	%fd271, %fd269;
	fma.rn.f64 	%fd272, %fd271, %fd270, 0d3FF0000000000000;
	fma.rn.f64 	%fd273, %fd272, %fd272, %fd272;
	fma.rn.f64 	%fd274, %fd273, %fd270, %fd270;
	mul.f64 	%fd275, %fd268, %fd274;
	fma.rn.f64 	%fd276, %fd268, %fd274, %fd275;
	mul.f64 	%fd277, %fd276, %fd276;
	fma.rn.f64 	%fd278, %fd277, 0d3EB1380B3AE80F1E, 0d3ED0EE258B7A8B04;
	fma.rn.f64 	%fd279, %fd278, %fd277, 0d3EF3B2669F02676F;
	fma.rn.f64 	%fd280, %fd279, %fd277, 0d3F1745CBA9AB0956;
	fma.rn.f64 	%fd281, %fd280, %fd277, 0d3F3C71C72D1B5154;
	fma.rn.f64 	%fd282, %fd281, %fd277, 0d3F624924923BE72D;
	fma.rn.f64 	%fd283, %fd282, %fd277, 0d3F8999999999A3C4;
	fma.rn.f64 	%fd284, %fd283, %fd277, 0d3FB5555555555554;
	sub.f64 	%fd285, %fd268, %fd276;
	add.f64 	%fd286, %fd285, %fd285;
	neg.f64 	%fd287, %fd276;
	fma.rn.f64 	%fd288, %fd287, %fd268, %fd286;
	mul.f64 	%fd289, %fd274, %fd288;
	mul.f64 	%fd290, %fd277, %fd284;
	fma.rn.f64 	%fd291, %fd290, %fd276, %fd289;
	xor.b32  	%r124, %r185, -2147483648;
	mov.b32 	%r125, 1127219200;
	mov.b64 	%fd292, {%r124, %r125};
	sub.f64 	%fd293, %fd292, %fd46;
	fma.rn.f64 	%fd294, %fd293, 0d3FE62E42FEFA39EF, %fd276;
	fma.rn.f64 	%fd295, %fd293, 0dBFE62E42FEFA39EF, %fd294;
	sub.f64 	%fd296, %fd295, %fd276;
	sub.f64 	%fd297, %fd291, %fd296;
	fma.rn.f64 	%fd298, %fd293, 0d3C7ABC9E3B39803F, %fd297;
	add.f64 	%fd401, %fd294, %fd298;
	bra.uni 	$L__BB0_57;
$L__BB0_56:
	fma.rn.f64 	%fd267, %fd399, 0d7FF0000000000000, 0d7FF0000000000000;
	{
	.reg .b32 %temp; 
	mov.b64 	{%temp, %r116}, %fd399;
	}
	and.b32  	%r117, %r116, 2147483647;
	setp.eq.s32 	%p58, %r117, 0;
	selp.f64 	%fd401, 0dFFF0000000000000, %fd267, %p58;
$L__BB0_57:
	mul.f64 	%fd299, %fd401, 0d3C7777D0FFDA0D24;
	fma.rn.f64 	%fd300, %fd401, 0d3FF71547652B82FE, %fd299;
	add.f64 	%fd301, %fd62, 0dBCB0000000000000;
	mul.f64 	%fd302, %fd301, %fd300;
	sub.f64 	%fd412, %fd412, %fd302;
$L__BB0_58:
	ld.global.f64 	%fd73, [%rd77];
	setp.leu.f64 	%p60, %fd73, 0d0000000000000000;
	@%p60 bra 	$L__BB0_67;
	div.rn.f64 	%fd74, %fd73, %fd393;
	st.global.f64 	[%rd77], %fd74;
	{
	.reg .b32 %temp; 
	mov.b64 	{%temp, %r186}, %fd74;
	}
	{
	.reg .b32 %temp; 
	mov.b64 	{%r187, %temp}, %fd74;
	}
	setp.gt.s32 	%p61, %r186, 1048575;
	mov.b32 	%r188, -1023;
	mov.f64 	%fd403, %fd74;
	@%p61 bra 	$L__BB0_61;
	mul.f64 	%fd403, %fd74, 0d4350000000000000;
	{
	.reg .b32 %temp; 
	mov.b64 	{%temp, %r186}, %fd403;
	}
	{
	.reg .b32 %temp; 
	mov.b64 	{%r187, %temp}, %fd403;
	}
	mov.b32 	%r188, -1077;
$L__BB0_61:
	add.s32 	%r128, %r186, -1;
	setp.lt.u32 	%p62, %r128, 2146435071;
	@%p62 bra 	$L__BB0_63;
	fma.rn.f64 	%fd303, %fd403, 0d7FF0000000000000, 0d7FF0000000000000;
	{
	.reg .b32 %temp; 
	mov.b64 	{%temp, %r129}, %fd403;
	}
	and.b32  	%r130, %r129, 2147483647;
	setp.eq.s32 	%p63, %r130, 0;
	selp.f64 	%fd405, 0dFFF0000000000000, %fd303, %p63;
	bra.uni 	$L__BB0_66;
$L__BB0_63:
	shr.u32 	%r131, %r186, 20;
	add.s32 	%r189, %r188, %r131;
	and.b32  	%r132, %r186, 1048575;
	or.b32  	%r133, %r132, 1072693248;
	mov.b64 	%fd404, {%r187, %r133};
	setp.lt.u32 	%p64, %r133, 1073127583;
	@%p64 bra 	$L__BB0_65;
	{
	.reg .b32 %temp; 
	mov.b64 	{%r134, %temp}, %fd404;
	}
	{
	.reg .b32 %temp; 
	mov.b64 	{%temp, %r135}, %fd404;
	}
	add.s32 	%r136, %r135, -1048576;
	mov.b64 	%fd404, {%r134, %r136};
	add.s32 	%r189, %r189, 1;
$L__BB0_65:
	add.f64 	%fd304, %fd404, 0dBFF0000000000000;
	add.f64 	%fd305, %fd404, 0d3FF0000000000000;
	rcp.approx.ftz.f64 	%fd306, %fd305;
	neg.f64 	%fd307, %fd305;
	fma.rn.f64 	%fd308, %fd307, %fd306, 0d3FF0000000000000;
	fma.rn.f64 	%fd309, %fd308, %fd308, %fd308;
	fma.rn.f64 	%fd310, %fd309, %fd306, %fd306;
	mul.f64 	%fd311, %fd304, %fd310;
	fma.rn.f64 	%fd312, %fd304, %fd310, %fd311;
	mul.f64 	%fd313, %fd312, %fd312;
	fma.rn.f64 	%fd314, %fd313, 0d3EB1380B3AE80F1E, 0d3ED0EE258B7A8B04;
	fma.rn.f64 	%fd315, %fd314, %fd313, 0d3EF3B2669F02676F;
	fma.rn.f64 	%fd316, %fd315, %fd313, 0d3F1745CBA9AB0956;
	fma.rn.f64 	%fd317, %fd316, %fd313, 0d3F3C71C72D1B5154;
	fma.rn.f64 	%fd318, %fd317, %fd313, 0d3F624924923BE72D;
	fma.rn.f64 	%fd319, %fd318, %fd313, 0d3F8999999999A3C4;
	fma.rn.f64 	%fd320, %fd319, %fd313, 0d3FB5555555555554;
	sub.f64 	%fd321, %fd304, %fd312;
	add.f64 	%fd322, %fd321, %fd321;
	neg.f64 	%fd323, %fd312;
	fma.rn.f64 	%fd324, %fd323, %fd304, %fd322;
	mul.f64 	%fd325, %fd310, %fd324;
	mul.f64 	%fd326, %fd313, %fd320;
	fma.rn.f64 	%fd327, %fd326, %fd312, %fd325;
	xor.b32  	%r137, %r189, -2147483648;
	mov.b32 	%r138, 1127219200;
	mov.b64 	%fd328, {%r137, %r138};
	sub.f64 	%fd329, %fd328, %fd46;
	fma.rn.f64 	%fd330, %fd329, 0d3FE62E42FEFA39EF, %fd312;
	fma.rn.f64 	%fd331, %fd329, 0dBFE62E42FEFA39EF, %fd330;
	sub.f64 	%fd332, %fd331, %fd312;
	sub.f64 	%fd333, %fd327, %fd332;
	fma.rn.f64 	%fd334, %fd329, 0d3C7ABC9E3B39803F, %fd333;
	add.f64 	%fd405, %fd330, %fd334;
$L__BB0_66:
	mul.f64 	%fd335, %fd405, 0d3C7777D0FFDA0D24;
	fma.rn.f64 	%fd336, %fd405, 0d3FF71547652B82FE, %fd335;
	add.f64 	%fd337, %fd74, 0dBCB0000000000000;
	mul.f64 	%fd338, %fd337, %fd336;
	sub.f64 	%fd412, %fd412, %fd338;
$L__BB0_67:
	add.s32 	%r181, %r181, 2;
	add.s64 	%rd77, %rd77, 16;
	setp.ne.s32 	%p65, %r181, 0;
	@%p65 bra 	$L__BB0_49;
	cvt.u64.u32 	%rd78, %r112;
$L__BB0_69:
	and.b32  	%r140, %r12, 1;
	setp.eq.b32 	%p66, %r140, 1;
	not.pred 	%p67, %p66;
	@%p67 bra 	$L__BB0_79;
	shl.b64 	%rd62, %rd78, 3;
	add.s64 	%rd24, %rd17, %rd62;
	ld.global.f64 	%fd87, [%rd24];
	setp.leu.f64 	%p68, %fd87, 0d0000000000000000;
	@%p68 bra 	$L__BB0_79;
	div.rn.f64 	%fd88, %fd87, %fd393;
	st.global.f64 	[%rd24], %fd88;
	{
	.reg .b32 %temp; 
	mov.b64 	{%temp, %r190}, %fd88;
	}
	{
	.reg .b32 %temp; 
	mov.b64 	{%r191, %temp}, %fd88;
	}
	setp.gt.s32 	%p69, %r190, 1048575;
	mov.b32 	%r192, -1023;
	mov.f64 	%fd409, %fd88;
	@%p69 bra 	$L__BB0_73;
	mul.f64 	%fd409, %fd88, 0d4350000000000000;
	{
	.reg .b32 %temp; 
	mov.b64 	{%temp, %r190}, %fd409;
	}
	{
	.reg .b32 %temp; 
	mov.b64 	{%r191, %temp}, %fd409;
	}
	mov.b32 	%r192, -1077;
$L__BB0_73:
	add.s32 	%r143, %r190, -1;
	setp.lt.u32 	%p70, %r143, 2146435071;
	@%p70 bra 	$L__BB0_75;
	fma.rn.f64 	%fd339, %fd409, 0d7FF0000000000000, 0d7FF0000000000000;
	{
	.reg .b32 %temp; 
	mov.b64 	{%temp, %r144}, %fd409;
	}
	and.b32  	%r145, %r144, 2147483647;
	setp.eq.s32 	%p71, %r145, 0;
	selp.f64 	%fd411, 0dFFF0000000000000, %fd339, %p71;
	bra.uni 	$L__BB0_78;
$L__BB0_75:
	shr.u32 	%r146, %r190, 20;
	add.s32 	%r193, %r192, %r146;
	and.b32  	%r147, %r190, 1048575;
	or.b32  	%r148, %r147, 1072693248;
	mov.b64 	%fd410, {%r191, %r148};
	setp.lt.u32 	%p72, %r148, 1073127583;
	@%p72 bra 	$L__BB0_77;
	{
	.reg .b32 %temp; 
	mov.b64 	{%r149, %temp}, %fd410;
	}
	{
	.reg .b32 %temp; 
	mov.b64 	{%temp, %r150}, %fd410;
	}
	add.s32 	%r151, %r150, -1048576;
	mov.b64 	%fd410, {%r149, %r151};
	add.s32 	%r193, %r193, 1;
$L__BB0_77:
	add.f64 	%fd340, %fd410, 0dBFF0000000000000;
	add.f64 	%fd341, %fd410, 0d3FF0000000000000;
	rcp.approx.ftz.f64 	%fd342, %fd341;
	neg.f64 	%fd343, %fd341;
	fma.rn.f64 	%fd344, %fd343, %fd342, 0d3FF0000000000000;
	fma.rn.f64 	%fd345, %fd344, %fd344, %fd344;
	fma.rn.f64 	%fd346, %fd345, %fd342, %fd342;
	mul.f64 	%fd347, %fd340, %fd346;
	fma.rn.f64 	%fd348, %fd340, %fd346, %fd347;
	mul.f64 	%fd349, %fd348, %fd348;
	fma.rn.f64 	%fd350, %fd349, 0d3EB1380B3AE80F1E, 0d3ED0EE258B7A8B04;
	fma.rn.f64 	%fd351, %fd350, %fd349, 0d3EF3B2669F02676F;
	fma.rn.f64 	%fd352, %fd351, %fd349, 0d3F1745CBA9AB0956;
	fma.rn.f64 	%fd353, %fd352, %fd349, 0d3F3C71C72D1B5154;
	fma.rn.f64 	%fd354, %fd353, %fd349, 0d3F624924923BE72D;
	fma.rn.f64 	%fd355, %fd354, %fd349, 0d3F8999999999A3C4;
	fma.rn.f64 	%fd356, %fd355, %fd349, 0d3FB5555555555554;
	sub.f64 	%fd357, %fd340, %fd348;
	add.f64 	%fd358, %fd357, %fd357;
	neg.f64 	%fd359, %fd348;
	fma.rn.f64 	%fd360, %fd359, %fd340, %fd358;
	mul.f64 	%fd361, %fd346, %fd360;
	mul.f64 	%fd362, %fd349, %fd356;
	fma.rn.f64 	%fd363, %fd362, %fd348, %fd361;
	xor.b32  	%r152, %r193, -2147483648;
	mov.b32 	%r153, 1127219200;
	mov.b64 	%fd364, {%r152, %r153};
	sub.f64 	%fd365, %fd364, %fd46;
	fma.rn.f64 	%fd366, %fd365, 0d3FE62E42FEFA39EF, %fd348;
	fma.rn.f64 	%fd367, %fd365, 0dBFE62E42FEFA39EF, %fd366;
	sub.f64 	%fd368, %fd367, %fd348;
	sub.f64 	%fd369, %fd363, %fd368;
	fma.rn.f64 	%fd370, %fd365, 0d3C7ABC9E3B39803F, %fd369;
	add.f64 	%fd411, %fd366, %fd370;
$L__BB0_78:
	mul.f64 	%fd371, %fd411, 0d3C7777D0FFDA0D24;
	fma.rn.f64 	%fd372, %fd411, 0d3FF71547652B82FE, %fd371;
	add.f64 	%fd373, %fd88, 0dBCB0000000000000;
	mul.f64 	%fd374, %fd373, %fd372;
	sub.f64 	%fd412, %fd412, %fd374;
$L__BB0_79:
	ld.param.u64 	%rd70, [_Z26calculateHistEntropyCuda3DPKdS0_S0_S0_PdS1__param_4];
	cvt.rn.f32.s32 	%f1, %r12;
	lg2.approx.f32 	%f2, %f1;
	cvt.f64.f32 	%fd375, %f2;
	div.rn.f64 	%fd376, %fd412, %fd375;
	ld.const.u32 	%r154, [d_histEntropySizeCol];
	mad.lo.s32 	%r155, %r154, %r14, %r15;
	cvta.to.global.u64 	%rd63, %rd70;
	mul.wide.s32 	%rd64, %r155, 8;
	add.s64 	%rd65, %rd63, %rd64;
	st.global.f64 	[%rd65], %fd376;
	atom.global.add.u32 	%r156, [d_progress], 1;
	add.s32 	%r157, %r156, 1;
	mul.hi.s32 	%r158, %r11, 1717986919;
	shr.u32 	%r159, %r158, 31;
	shr.s32 	%r160, %r158, 2;
	add.s32 	%r161, %r160, %r159;
	rem.s32 	%r162, %r157, %r161;
	setp.ne.s32 	%p73, %r162, 0;
	@%p73 bra 	$L__BB0_81;
	ld.global.u32 	%r163, [d_progress];
	mad.lo.s32 	%r164, %r163, 100, 100;
	div.s32 	%r165, %r164, %r11;
	add.u64 	%rd66, %SP, 512;
	add.u64 	%rd67, %SPL, 512;
	st.local.u32 	[%rd67], %r165;
	mov.u64 	%rd68, $str;
	cvta.global.u64 	%rd69, %rd68;
	{ // callseq 0, 0
	.param .b64 param0;
	st.param.b64 	[param0], %rd69;
	.param .b64 param1;
	st.param.b64 	[param1], %rd66;
	.param .b32 retval0;
	call.uni (retval0), 
	vprintf, 
	(
	param0, 
	param1
	);
	ld.param.b32 	%r166, [retval0];
	} // callseq 0
$L__BB0_81:
	ret;

}
	// .globl	_Z26calculateHistEntropyCuda2DPKdS0_S0_PdPS1_
.visible .entry _Z26calculateHistEntropyCuda2DPKdS0_S0_PdPS1_(
	.param .u64 .ptr .align 1 _Z26calculateHistEntropyCuda2DPKdS0_S0_PdPS1__param_0,
	.param .u64 .ptr .align 1 _Z26calculateHistEntropyCuda2DPKdS0_S0_PdPS1__param_1,
	.param .u64 .ptr .align 1 _Z26calculateHistEntropyCuda2DPKdS0_S0_PdPS1__param_2,
	.param .u64 .ptr .align 1 _Z26calculateHistEntropyCuda2DPKdS0_S0_PdPS1__param_3,
	.param .u64 .ptr .align 1 _Z26calculateHistEntropyCuda2DPKdS0_S0_PdPS1__param_4
)
{
	.local .align 16 .b8 	__local_depot1[80];
	.reg .b64 	%SP;
	.reg .b64 	%SPL;
	.reg .pred 	%p<69>;
	.reg .b16 	%rs<19>;
	.reg .b32 	%r<171>;
	.reg .b32 	%f<3>;
	.reg .b64 	%rd<63>;
	.reg .b64 	%fd<416>;
	// demoted variable
	.shared .align 8 .b8 _ZZ26calculateHistEntropyCuda2DPKdS0_S0_PdPS1_E4X_sh[24];
	// demoted variable
	.shared .align 8 .b8 _ZZ26calculateHistEntropyCuda2DPKdS0_S0_PdPS1_E9params_sh[32];
	mov.u64 	%SPL, __local_depot1;
	cvta.local.u64 	%SP, %SPL;
	ld.param.u64 	%rd20, [_Z26calculateHistEntropyCuda2DPKdS0_S0_PdPS1__param_0];
	ld.param.u64 	%rd21, [_Z26calculateHistEntropyCuda2DPKdS0_S0_PdPS1__param_1];
	ld.param.u64 	%rd22, [_Z26calculateHistEntropyCuda2DPKdS0_S0_PdPS1__param_2];
	ld.param.u64 	%rd24, [_Z26calculateHistEntropyCuda2DPKdS0_S0_PdPS1__param_4];
	add.u64 	%rd1, %SPL, 0;
	add.u64 	%rd2, %SPL, 32;
	mov.u32 	%r1, %tid.x;
	setp.ne.s32 	%p3, %r1, 0;
	@%p3 bra 	$L__BB1_5;
	cvta.to.global.u64 	%rd3, %rd21;
	mov.b64 	%rd58, 0;
	mov.u32 	%r147, _ZZ26calculateHistEntropyCuda2DPKdS0_S0_PdPS1_E9params_sh;
$L__BB1_2:
	add.s64 	%rd28, %rd3, %rd58;
	ld.global.u8 	%rs4, [%rd28];
	st.shared.u8 	[%r147], %rs4;
	add.s64 	%rd5, %rd58, 1;
	add.s32 	%r147, %r147, 1;
	setp.lt.u64 	%p4, %rd58, 31;
	mov.u64 	%rd58, %rd5;
	@%p4 bra 	$L__BB1_2;
	cvta.to.global.u64 	%rd6, %rd20;
	mov.b64 	%rd59, 0;
	mov.u32 	%r148, _ZZ26calculateHistEntropyCuda2DPKdS0_S0_PdPS1_E4X_sh;
$L__BB1_4:
	add.s64 	%rd30, %rd6, %rd59;
	ld.global.u8 	%rs5, [%rd30];
	st.shared.u8 	[%r148], %rs5;
	add.s64 	%rd8, %rd59, 1;
	add.s32 	%r148, %r148, 1;
	setp.lt.u64 	%p5, %rd59, 23;
	mov.u64 	%rd59, %rd8;
	@%p5 bra 	$L__BB1_4;
$L__BB1_5:
	bar.sync 	0;
	mov.u32 	%r69, %ctaid.x;
	mov.u32 	%r70, %ntid.x;
	mad.lo.s32 	%r6, %r69, %r70, %r1;
	ld.const.u32 	%r7, [d_histEntropySize];
	setp.ge.s32 	%p6, %r6, %r7;
	@%p6 bra 	$L__BB1_73;
	ld.shared.v2.u32 	{%r71, %r72}, [_ZZ26calculateHistEntropyCuda2DPKdS0_S0_PdPS1_E9params_sh];
	ld.shared.v2.u32 	{%r73, %r74}, [_ZZ26calculateHistEntropyCuda2DPKdS0_S0_PdPS1_E9params_sh+8];
	ld.shared.v2.u32 	{%r75, %r76}, [_ZZ26calculateHistEntropyCuda2DPKdS0_S0_PdPS1_E9params_sh+16];
	ld.shared.v2.u32 	{%r77, %r78}, [_ZZ26calculateHistEntropyCuda2DPKdS0_S0_PdPS1_E9params_sh+24];
	st.local.v4.u32 	[%rd2], {%r71, %r72, %r73, %r74};
	st.local.v4.u32 	[%rd2+16], {%r75, %r76, %r77, %r78};
	ld.shared.v2.u32 	{%r79, %r80}, [_ZZ26calculateHistEntropyCuda2DPKdS0_S0_PdPS1_E4X_sh];
	mov.b64 	%rd31, {%r79, %r80};
	ld.shared.v2.u32 	{%r81, %r82}, [_ZZ26calculateHistEntropyCuda2DPKdS0_S0_PdPS1_E4X_sh+8];
	mov.b64 	%rd32, {%r81, %r82};
	ld.shared.v2.u32 	{%r83, %r84}, [_ZZ26calculateHistEntropyCuda2DPKdS0_S0_PdPS1_E4X_sh+16];
	mov.b64 	%rd33, {%r83, %r84};
	st.local.v2.u32 	[%rd1], {%r79, %r80};
	st.local.v2.u32 	[%rd1+8], {%r81, %r82};
	st.local.v2.u32 	[%rd1+16], {%r83, %r84};
	cvta.to.global.u64 	%rd34, %rd22;
	mul.wide.s32 	%rd35, %r6, 8;
	add.s64 	%rd36, %rd34, %rd35;
	ld.global.f64 	%fd104, [%rd36];
	ld.const.u32 	%r85, [d_paramNumberA];
	mul.wide.s32 	%rd37, %r85, 8;
	add.s64 	%rd38, %rd2, %rd37;
	st.local.f64 	[%rd38], %fd104;
	ld.const.f64 	%fd1, [d_h];
	ld.const.f64 	%fd105, [d_transTime];
	div.rn.f64 	%fd106, %fd105, %fd1;
	cvt.rzi.s32.f64 	%r8, %fd106;
	setp.lt.s32 	%p7, %r8, 1;
	mov.b64 	%fd387, %rd32;
	mov.b64 	%fd386, %rd33;
	mov.b64 	%fd388, %rd31;
	@%p7 bra 	$L__BB1_14;
	mul.f64 	%fd108, %fd1, 0d3FE0000000000000;
	ld.local.v2.f64 	{%fd109, %fd5}, [%rd2];
	add.f64 	%fd6, %fd108, %fd109;
	sub.f64 	%fd7, %fd108, %fd109;
	ld.local.v2.f64 	{%fd8, %fd9}, [%rd2+16];
	mul.f64 	%fd10, %fd7, %fd8;
	mul.f64 	%fd110, %fd7, %fd5;
	mov.f64 	%fd111, 0d3FF0000000000000;
	sub.f64 	%fd11, %fd111, %fd110;
	and.b32  	%r9, %r8, 3;
	setp.lt.u32 	%p8, %r8, 4;
	@%p8 bra 	$L__BB1_10;
	and.b32  	%r86, %r8, 2147483644;
	neg.s32 	%r149, %r86;
$L__BB1_9:
	neg.f64 	%fd112, %fd387;
	sub.f64 	%fd113, %fd112, %fd386;
	fma.rn.f64 	%fd114, %fd6, %fd113, %fd388;
	fma.rn.f64 	%fd115, %fd5, %fd387, %fd114;
	fma.rn.f64 	%fd116, %fd6, %fd115, %fd387;
	sub.f64 	%fd117, %fd114, %fd9;
	fma.rn.f64 	%fd118, %fd386, %fd117, %fd8;
	fma.rn.f64 	%fd119, %fd6, %fd118, %fd386;
	add.f64 	%fd120, %fd10, %fd119;
	mul.f64 	%fd121, %fd7, %fd117;
	mov.f64 	%fd122, 0d3FF0000000000000;
	sub.f64 	%fd123, %fd122, %fd121;
	div.rn.f64 	%fd124, %fd120, %fd123;
	fma.rn.f64 	%fd125, %fd7, %fd114, %fd116;
	div.rn.f64 	%fd126, %fd125, %fd11;
	neg.f64 	%fd127, %fd126;
	sub.f64 	%fd128, %fd127, %fd124;
	fma.rn.f64 	%fd129, %fd7, %fd128, %fd114;
	fma.rn.f64 	%fd130, %fd6, %fd128, %fd129;
	fma.rn.f64 	%fd131, %fd5, %fd126, %fd130;
	fma.rn.f64 	%fd132, %fd6, %fd131, %fd126;
	sub.f64 	%fd133, %fd130, %fd9;
	fma.rn.f64 	%fd134, %fd124, %fd133, %fd8;
	fma.rn.f64 	%fd135, %fd6, %fd134, %fd124;
	add.f64 	%fd136, %fd10, %fd135;
	mul.f64 	%fd137, %fd7, %fd133;
	sub.f64 	%fd138, %fd122, %fd137;
	div.rn.f64 	%fd139, %fd136, %fd138;
	fma.rn.f64 	%fd140, %fd7, %fd130, %fd132;
	div.rn.f64 	%fd141, %fd140, %fd11;
	neg.f64 	%fd142, %fd141;
	sub.f64 	%fd143, %fd142, %fd139;
	fma.rn.f64 	%fd144, %fd7, %fd143, %fd130;
	fma.rn.f64 	%fd145, %fd6, %fd143, %fd144;
	fma.rn.f64 	%fd146, %fd5, %fd141, %fd145;
	fma.rn.f64 	%fd147, %fd6, %fd146, %fd141;
	sub.f64 	%fd148, %fd145, %fd9;
	fma.rn.f64 	%fd149, %fd139, %fd148, %fd8;
	fma.rn.f64 	%fd150, %fd6, %fd149, %fd139;
	add.f64 	%fd151, %fd10, %fd150;
	mul.f64 	%fd152, %fd7, %fd148;
	sub.f64 	%fd153, %fd122, %fd152;
	div.rn.f64 	%fd154, %fd151, %fd153;
	fma.rn.f64 	%fd155, %fd7, %fd145, %fd147;
	div.rn.f64 	%fd156, %fd155, %fd11;
	neg.f64 	%fd157, %fd156;
	sub.f64 	%fd158, %fd157, %fd154;
	fma.rn.f64 	%fd159, %fd7, %fd158, %fd145;
	fma.rn.f64 	%fd160, %fd6, %fd158, %fd159;
	fma.rn.f64 	%fd161, %fd5, %fd156, %fd160;
	fma.rn.f64 	%fd162, %fd6, %fd161, %fd156;
	sub.f64 	%fd163, %fd160, %fd9;
	fma.rn.f64 	%fd164, %fd154, %fd163, %fd8;
	fma.rn.f64 	%fd165, %fd6, %fd164, %fd154;
	add.f64 	%fd166, %fd10, %fd165;
	mul.f64 	%fd167, %fd7, %fd163;
	sub.f64 	%fd168, %fd122, %fd167;
	div.rn.f64 	%fd386, %fd166, %fd168;
	fma.rn.f64 	%fd169, %fd7, %fd160, %fd162;
	div.rn.f64 	%fd387, %fd169, %fd11;
	neg.f64 	%fd170, %fd387;
	sub.f64 	%fd171, %fd170, %fd386;
	fma.rn.f64 	%fd388, %fd7, %fd171, %fd160;
	add.s32 	%r149, %r149, 4;
	setp.ne.s32 	%p9, %r149, 0;
	@%p9 bra 	$L__BB1_9;
$L__BB1_10:
	setp.eq.s32 	%p10, %r9, 0;
	@%p10 bra 	$L__BB1_13;
	neg.s32 	%r150, %r9;
$L__BB1_12:
	.pragma "nounroll";
	neg.f64 	%fd172, %fd387;
	sub.f64 	%fd173, %fd172, %fd386;
	fma.rn.f64 	%fd174, %fd6, %fd173, %fd388;
	fma.rn.f64 	%fd175, %fd5, %fd387, %fd174;
	fma.rn.f64 	%fd176, %fd6, %fd175, %fd387;
	sub.f64 	%fd177, %fd174, %fd9;
	fma.rn.f64 	%fd178, %fd386, %fd177, %fd8;
	fma.rn.f64 	%fd179, %fd6, %fd178, %fd386;
	add.f64 	%fd180, %fd10, %fd179;
	mul.f64 	%fd181, %fd7, %fd177;
	mov.f64 	%fd182, 0d3FF0000000000000;
	sub.f64 	%fd183, %fd182, %fd181;
	div.rn.f64 	%fd386, %fd180, %fd183;
	fma.rn.f64 	%fd184, %fd7, %fd174, %fd176;
	div.rn.f64 	%fd387, %fd184, %fd11;
	neg.f64 	%fd185, %fd387;
	sub.f64 	%fd186, %fd185, %fd386;
	fma.rn.f64 	%fd388, %fd7, %fd186, %fd174;
	add.s32 	%r150, %r150, 1;
	setp.ne.s32 	%p11, %r150, 0;
	@%p11 bra 	$L__BB1_12;
$L__BB1_13:
	st.local.f64 	[%rd1+8], %fd387;
	st.local.f64 	[%rd1+16], %fd386;
	st.local.f64 	[%rd1], %fd388;
$L__BB1_14:
	ld.const.f64 	%fd36, [d_endBin];
	ld.const.f64 	%fd37, [d_startBin];
	sub.f64 	%fd188, %fd36, %fd37;
	ld.const.f64 	%fd38, [d_stepBin];
	div.rn.f64 	%fd189, %fd188, %fd38;
	cvt.rpi.f64.f64 	%fd190, %fd189;
	cvt.rzi.s32.f64 	%r16, %fd190;
	cvta.to.global.u64 	%rd39, %rd24;
	mul.wide.s32 	%rd40, %r6, 8;
	add.s64 	%rd9, %rd39, %rd40;
	ld.global.u64 	%rd60, [%rd9];
	ld.const.f64 	%fd191, [d_tMax];
	div.rn.f64 	%fd192, %fd191, %fd1;
	cvt.rzi.s32.f64 	%r17, %fd192;
	setp.lt.s32 	%p12, %r17, 1;
	mov.f64 	%fd400, 0d3CB0000000000000;
	@%p12 bra 	$L__BB1_38;
	ld.const.u32 	%r89, [d_coord];
	mul.wide.s32 	%rd41, %r89, 8;
	add.s64 	%rd11, %rd1, %rd41;
	ld.local.f64 	%fd395, [%rd11];
	mul.f64 	%fd193, %fd1, 0d3FE0000000000000;
	ld.local.v2.f64 	{%fd194, %fd40}, [%rd2];
	add.f64 	%fd41, %fd193, %fd194;
	sub.f64 	%fd42, %fd193, %fd194;
	ld.local.v2.f64 	{%fd43, %fd44}, [%rd2+16];
	setp.eq.s32 	%p14, %r17, 1;
	mov.b32 	%r154, 0;
	mov.pred 	%p68, 0;
	@%p14 bra 	$L__BB1_31;
	and.b32  	%r91, %r17, 2147483646;
	neg.s32 	%r151, %r91;
	mov.b32 	%r154, 0;
	mov.b16 	%rs18, 0;
$L__BB1_17:
	neg.f64 	%fd195, %fd387;
	sub.f64 	%fd196, %fd195, %fd386;
	fma.rn.f64 	%fd197, %fd41, %fd196, %fd388;
	fma.rn.f64 	%fd198, %fd40, %fd387, %fd197;
	fma.rn.f64 	%fd199, %fd41, %fd198, %fd387;
	sub.f64 	%fd200, %fd197, %fd44;
	fma.rn.f64 	%fd201, %fd386, %fd200, %fd43;
	fma.rn.f64 	%fd202, %fd41, %fd201, %fd386;
	fma.rn.f64 	%fd203, %fd42, %fd43, %fd202;
	mul.f64 	%fd204, %fd42, %fd200;
	mov.f64 	%fd205, 0d3FF0000000000000;
	sub.f64 	%fd206, %fd205, %fd204;
	div.rn.f64 	%fd49, %fd203, %fd206;
	st.local.f64 	[%rd1+16], %fd49;
	fma.rn.f64 	%fd207, %fd42, %fd197, %fd199;
	mul.f64 	%fd208, %fd42, %fd40;
	sub.f64 	%fd209, %fd205, %fd208;
	div.rn.f64 	%fd50, %fd207, %fd209;
	st.local.f64 	[%rd1+8], %fd50;
	neg.f64 	%fd210, %fd50;
	sub.f64 	%fd51, %fd210, %fd49;
	fma.rn.f64 	%fd52, %fd42, %fd51, %fd197;
	st.local.f64 	[%rd1], %fd52;
	ld.local.f64 	%fd53, [%rd11];
	setp.gt.f64 	%p15, %fd53, %fd395;
	mov.b16 	%rs17, 1;
	@%p15 bra 	$L__BB1_23;
	setp.geu.f64 	%p16, %fd53, %fd395;
	and.b16  	%rs8, %rs18, 255;
	setp.eq.s16 	%p17, %rs8, 0;
	or.pred  	%p18, %p16, %p17;
	mov.u16 	%rs17, %rs18;
	@%p18 bra 	$L__BB1_23;
	setp.ltu.f64 	%p19, %fd395, %fd37;
	setp.geu.f64 	%p20, %fd395, %fd36;
	mov.b16 	%rs17, 0;
	or.pred  	%p21, %p19, %p20;
	@%p21 bra 	$L__BB1_23;
	sub.f64 	%fd211, %fd395, %fd37;
	div.rn.f64 	%fd212, %fd211, %fd38;
	cvt.rzi.s32.f64 	%r21, %fd212;
	setp.ge.s32 	%p22, %r21, %r16;
	setp.lt.s32 	%p23, %r21, 0;
	or.pred  	%p24, %p22, %p23;
	@%p24 bra 	$L__BB1_22;
	mul.wide.u32 	%rd42, %r21, 8;
	add.s64 	%rd43, %rd60, %rd42;
	ld.f64 	%fd213, [%rd43];
	add.f64 	%fd214, %fd213, 0d3FF0000000000000;
	st.f64 	[%rd43], %fd214;
$L__BB1_22:
	add.s32 	%r154, %r154, 1;
$L__BB1_23:
	fma.rn.f64 	%fd215, %fd41, %fd51, %fd52;
	fma.rn.f64 	%fd216, %fd40, %fd50, %fd215;
	fma.rn.f64 	%fd217, %fd41, %fd216, %fd50;
	sub.f64 	%fd218, %fd215, %fd44;
	fma.rn.f64 	%fd219, %fd49, %fd218, %fd43;
	fma.rn.f64 	%fd220, %fd41, %fd219, %fd49;
	fma.rn.f64 	%fd221, %fd42, %fd43, %fd220;
	mul.f64 	%fd222, %fd42, %fd218;
	mov.f64 	%fd223, 0d3FF0000000000000;
	sub.f64 	%fd224, %fd223, %fd222;
	div.rn.f64 	%fd386, %fd221, %fd224;
	st.local.f64 	[%rd1+16], %fd386;
	fma.rn.f64 	%fd225, %fd42, %fd215, %fd217;
	mul.f64 	%fd226, %fd42, %fd40;
	sub.f64 	%fd227, %fd223, %fd226;
	div.rn.f64 	%fd387, %fd225, %fd227;
	st.local.f64 	[%rd1+8], %fd387;
	neg.f64 	%fd228, %fd387;
	sub.f64 	%fd229, %fd228, %fd386;
	fma.rn.f64 	%fd388, %fd42, %fd229, %fd215;
	st.local.f64 	[%rd1], %fd388;
	ld.local.f64 	%fd395, [%rd11];
	setp.gt.f64 	%p25, %fd395, %fd53;
	mov.b16 	%rs18, 1;
	@%p25 bra 	$L__BB1_29;
	setp.geu.f64 	%p26, %fd395, %fd53;
	and.b16  	%rs12, %rs17, 255;
	setp.eq.s16 	%p27, %rs12, 0;
	or.pred  	%p28, %p26, %p27;
	mov.u16 	%rs18, %rs17;
	@%p28 bra 	$L__BB1_29;
	setp.ltu.f64 	%p29, %fd53, %fd37;
	setp.geu.f64 	%p30, %fd53, %fd36;
	mov.b16 	%rs18, 0;
	or.pred  	%p31, %p29, %p30;
	@%p31 bra 	$L__BB1_29;
	sub.f64 	%fd230, %fd53, %fd37;
	div.rn.f64 	%fd231, %fd230, %fd38;
	cvt.rzi.s32.f64 	%r24, %fd231;
	setp.ge.s32 	%p32, %r24, %r16;
	setp.lt.s32 	%p33, %r24, 0;
	or.pred  	%p34, %p32, %p33;
	@%p34 bra 	$L__BB1_28;
	mul.wide.u32 	%rd44, %r24, 8;
	add.s64 	%rd45, %rd60, %rd44;
	ld.f64 	%fd232, [%rd45];
	add.f64 	%fd233, %fd232, 0d3FF0000000000000;
	st.f64 	[%rd45], %fd233;
$L__BB1_28:
	add.s32 	%r154, %r154, 1;
$L__BB1_29:
	add.s32 	%r151, %r151, 2;
	setp.ne.s32 	%p35, %r151, 0;
	@%p35 bra 	$L__BB1_17;
	and.b16  	%rs15, %rs18, 255;
	setp.ne.s16 	%p68, %rs15, 0;
$L__BB1_31:
	and.b32  	%r92, %r17, 1;
	setp.eq.b32 	%p36, %r92, 1;
	not.pred 	%p37, %p36;
	@%p37 bra 	$L__BB1_37;
	neg.f64 	%fd234, %fd387;
	sub.f64 	%fd235, %fd234, %fd386;
	fma.rn.f64 	%fd236, %fd41, %fd235, %fd388;
	fma.rn.f64 	%fd237, %fd40, %fd387, %fd236;
	fma.rn.f64 	%fd238, %fd41, %fd237, %fd387;
	sub.f64 	%fd239, %fd236, %fd44;
	fma.rn.f64 	%fd240, %fd386, %fd239, %fd43;
	fma.rn.f64 	%fd241, %fd41, %fd240, %fd386;
	fma.rn.f64 	%fd242, %fd42, %fd43, %fd241;
	mul.f64 	%fd243, %fd42, %fd239;
	mov.f64 	%fd244, 0d3FF0000000000000;
	sub.f64 	%fd245, %fd244, %fd243;
	div.rn.f64 	%fd246, %fd242, %fd245;
	st.local.f64 	[%rd1+16], %fd246;
	fma.rn.f64 	%fd247, %fd42, %fd236, %fd238;
	mul.f64 	%fd248, %fd42, %fd40;
	sub.f64 	%fd249, %fd244, %fd248;
	div.rn.f64 	%fd250, %fd247, %fd249;
	st.local.f64 	[%rd1+8], %fd250;
	neg.f64 	%fd251, %fd250;
	sub.f64 	%fd252, %fd251, %fd246;
	fma.rn.f64 	%fd253, %fd42, %fd252, %fd236;
	st.local.f64 	[%rd1], %fd253;
	ld.local.f64 	%fd254, [%rd11];
	setp.geu.f64 	%p38, %fd254, %fd395;
	not.pred 	%p39, %p68;
	or.pred  	%p40, %p38, %p39;
	@%p40 bra 	$L__BB1_37;
	setp.ltu.f64 	%p41, %fd395, %fd37;
	setp.geu.f64 	%p42, %fd395, %fd36;
	or.pred  	%p43, %p41, %p42;
	@%p43 bra 	$L__BB1_37;
	sub.f64 	%fd255, %fd395, %fd37;
	div.rn.f64 	%fd256, %fd255, %fd38;
	cvt.rzi.s32.f64 	%r30, %fd256;
	setp.ge.s32 	%p44, %r30, %r16;
	setp.lt.s32 	%p45, %r30, 0;
	or.pred  	%p46, %p44, %p45;
	@%p46 bra 	$L__BB1_36;
	mul.wide.u32 	%rd46, %r30, 8;
	add.s64 	%rd47, %rd60, %rd46;
	ld.f64 	%fd257, [%rd47];
	add.f64 	%fd258, %fd257, 0d3FF0000000000000;
	st.f64 	[%rd47], %fd258;
$L__BB1_36:
	add.s32 	%r154, %r154, 1;
$L__BB1_37:
	cvt.rn.f64.s32 	%fd259, %r154;
	add.f64 	%fd400, %fd259, 0d3CB0000000000000;
	ld.global.u64 	%rd60, [%rd9];
$L__BB1_38:
	setp.lt.s32 	%p47, %r16, 1;
	mov.f64 	%fd415, 0d0000000000000000;
	@%p47 bra 	$L__BB1_71;
	mov.b32 	%r93, 1127219200;
	mov.b32 	%r94, -2147483648;
	mov.b64 	%fd64, {%r94, %r93};
	setp.eq.s32 	%p48, %r16, 1;
	mov.f64 	%fd415, 0d0000000000000000;
	mov.b64 	%rd62, 0;
	@%p48 bra 	$L__BB1_61;
	and.b32  	%r95, %r16, 2147483646;
	neg.s32 	%r158, %r95;
	add.s64 	%rd61, %rd60, 8;
	mov.f64 	%fd415, 0d0000000000000000;
$L__BB1_41:
	ld.f64 	%fd66, [%rd61+-8];
	setp.leu.f64 	%p49, %fd66, 0d0000000000000000;
	@%p49 bra 	$L__BB1_50;
	div.rn.f64 	%fd67, %fd66, %fd400;
	st.f64 	[%rd61+-8], %fd67;
	{
	.reg .b32 %temp; 
	mov.b64 	{%temp, %r159}, %fd67;
	}
	{
	.reg .b32 %temp; 
	mov.b64 	{%r160, %temp}, %fd67;
	}
	setp.gt.s32 	%p50, %r159, 1048575;
	mov.b32 	%r161, -1023;
	mov.f64 	%fd402, %fd67;
	@%p50 bra 	$L__BB1_44;
	mul.f64 	%fd402, %fd67, 0d4350000000000000;
	{
	.reg .b32 %temp; 
	mov.b64 	{%temp, %r159}, %fd402;
	}
	{
	.reg .b32 %temp; 
	mov.b64 	{%r160, %temp}, %fd402;
	}
	mov.b32 	%r161, -1077;
$L__BB1_44:
	add.s32 	%r98, %r159, -1;
	setp.gt.u32 	%p51, %r98, 2146435070;
	@%p51 bra 	$L__BB1_48;
	shr.u32 	%r101, %r159, 20;
	add.s32 	%r162, %r161, %r101;
	and.b32  	%r102, %r159, 1048575;
	or.b32  	%r103, %r102, 1072693248;
	mov.b64 	%fd403, {%r160, %r103};
	setp.lt.u32 	%p53, %r103, 1073127583;
	@%p53 bra 	$L__BB1_47;
	{
	.reg .b32 %temp; 
	mov.b64 	{%r104, %temp}, %fd403;
	}
	{
	.reg .b32 %temp; 
	mov.b64 	{%temp, %r105}, %fd403;
	}
	add.s32 	%r106, %r105, -1048576;
	mov.b64 	%fd403, {%r104, %r106};
	add.s32 	%r162, %r162, 1;
$L__BB1_47:
	add.f64 	%fd265, %fd403, 0dBFF0000000000000;
	add.f64 	%fd266, %fd403, 0d3FF0000000000000;
	rcp.approx.ftz.f64 	%fd267, %fd266;
	neg.f64 	%fd268, %fd266;
	fma.rn.f64 	%fd269, %fd268, %fd267, 0d3FF0000000000000;
	fma.rn.f64 	%fd270, %fd269, %fd269, %fd269;
	fma.rn.f64 	%fd271, %fd270, %fd267, %fd267;
	mul.f64 	%fd272, %fd265, %fd271;
	fma.rn.f64 	%fd273, %fd265, %fd271, %fd272;
	mul.f64 	%fd274, %fd273, %fd273;
	fma.rn.f64 	%fd275, %fd274, 0d3EB1380B3AE80F1E, 0d3ED0EE258B7A8B04;
	fma.rn.f64 	%fd276, %fd275, %fd274, 0d3EF3B2669F02676F;
	fma.rn.f64 	%fd277, %fd276, %fd274, 0d3F1745CBA9AB0956;
	fma.rn.f64 	%fd278, %fd277, %fd274, 0d3F3C71C72D1B5154;
	fma.rn.f64 	%fd279, %fd278, %fd274, 0d3F624924923BE72D;
	fma.rn.f64 	%fd280, %fd279, %fd274, 0d3F8999999999A3C4;
	fma.rn.f64 	%fd281, %fd280, %fd274, 0d3FB5555555555554;
	sub.f64 	%fd282, %fd265, %fd273;
	add.f64 	%fd283, %fd282, %fd282;
	neg.f64 	%fd284, %fd273;
	fma.rn.f64 	%fd285, %fd284, %fd265, %fd283;
	mul.f64 	%fd286, %fd271, %fd285;
	mul.f64 	%fd287, %fd274, %fd281;
	fma.rn.f64 	%fd288, %fd287, %fd273, %fd286;
	xor.b32  	%r107, %r162, -2147483648;
	mov.b32 	%r108, 1127219200;
	mov.b64 	%fd289, {%r107, %r108};
	sub.f64 	%fd290, %fd289, %fd64;
	fma.rn.f64 	%fd291, %fd290, 0d3FE62E42FEFA39EF, %fd273;
	fma.rn.f64 	%fd292, %fd290, 0dBFE62E42FEFA39EF, %fd291;
	sub.f64 	%fd293, %fd292, %fd273;
	sub.f64 	%fd294, %fd288, %fd293;
	fma.rn.f64 	%fd295, %fd290, 0d3C7ABC9E3B39803F, %fd294;
	add.f64 	%fd404, %fd291, %fd295;
	bra.uni 	$L__BB1_49;
$L__BB1_48:
	fma.rn.f64 	%fd264, %fd402, 0d7FF0000000000000, 0d7FF0000000000000;
	{
	.reg .b32 %temp; 
	mov.b64 	{%temp, %r99}, %fd402;
	}
	and.b32  	%r100, %r99, 2147483647;
	setp.eq.s32 	%p52, %r100, 0;
	selp.f64 	%fd404, 0dFFF0000000000000, %fd264, %p52;
$L__BB1_49:
	mul.f64 	%fd296, %fd404, 0d3C7777D0FFDA0D24;
	fma.rn.f64 	%fd297, %fd404, 0d3FF71547652B82FE, %fd296;
	add.f64 	%fd298, %fd67, 0dBCB0000000000000;
	mul.f64 	%fd299, %fd298, %fd297;
	sub.f64 	%fd415, %fd415, %fd299;
$L__BB1_50:
	ld.f64 	%fd78, [%rd61];
	setp.leu.f64 	%p54, %fd78, 0d0000000000000000;
	@%p54 bra 	$L__BB1_59;
	div.rn.f64 	%fd79, %fd78, %fd400;
	st.f64 	[%rd61], %fd79;
	{
	.reg .b32 %temp; 
	mov.b64 	{%temp, %r163}, %fd79;
	}
	{
	.reg .b32 %temp; 
	mov.b64 	{%r164, %temp}, %fd79;
	}
	setp.gt.s32 	%p55, %r163, 1048575;
	mov.b32 	%r165, -1023;
	mov.f64 	%fd406, %fd79;
	@%p55 bra 	$L__BB1_53;
	mul.f64 	%fd406, %fd79, 0d4350000000000000;
	{
	.reg .b32 %temp; 
	mov.b64 	{%temp, %r163}, %fd406;
	}
	{
	.reg .b32 %temp; 
	mov.b64 	{%r164, %temp}, %fd406;
	}
	mov.b32 	%r165, -1077;
$L__BB1_53:
	add.s32 	%r111, %r163, -1;
	setp.lt.u32 	%p56, %r111, 2146435071;
	@%p56 bra 	$L__BB1_55;
	fma.rn.f64 	%fd300, %fd406, 0d7FF0000000000000, 0d7FF0000000000000;
	{
	.reg .b32 %temp; 
	mov.b64 	{%temp, %r112}, %fd406;
	}
	and.b32  	%r113, %r112, 2147483647;
	setp.eq.s32 	%p57, %r113, 0;
	selp.f64 	%fd408, 0dFFF0000000000000, %fd300, %p57;
	bra.uni 	$L__BB1_58;
$L__BB1_55:
	shr.u32 	%r114, %r163, 20;
	add.s32 	%r166, %r165, %r114;
	and.b32  	%r115, %r163, 1048575;
	or.b32  	%r116, %r115, 1072693248;
	mov.b64 	%fd407, {%r164, %r116};
	setp.lt.u32 	%p58, %r116, 1073127583;
	@%p58 bra 	$L__BB1_57;
	{
	.reg .b32 %temp; 
	mov.b64 	{%r117, %temp}, %fd407;
	}
	{
	.reg .b32 %temp; 
	mov.b64 	{%temp, %r118}, %fd407;
	}
	add.s32 	%r119, %r118, -1048576;
	mov.b64 	%fd407, {%r117, %r119};
	add.s32 	%r166, %r166, 1;
$L__BB1_57:
	add.f64 	%fd301, %fd407, 0dBFF0000000000000;
	add.f64 	%fd302, %fd407, 0d3FF0000000000000;
	rcp.approx.ftz.f64 	%fd303, %fd302;
	neg.f64 	%fd304, %fd302;
	fma.rn.f64 	%fd305, %fd304, %fd303, 0d3FF0000000000000;
	fma.rn.f64 	%fd306, %fd305, %fd305, %fd305;
	fma.rn.f64 	%fd307, %fd306, %fd303, %fd303;
	mul.f64 	%fd308, %fd301, %fd307;
	fma.rn.f64 	%fd309, %fd301, %fd307, %fd308;
	mul.f64 	%fd310, %fd309, %fd309;
	fma.rn.f64 	%fd311, %fd310, 0d3EB1380B3AE80F1E, 0d3ED0EE258B7A8B04;
	fma.rn.f64 	%fd312, %fd311, %fd310, 0d3EF3B2669F02676F;
	fma.rn.f64 	%fd313, %fd312, %fd310, 0d3F1745CBA9AB0956;
	fma.rn.f64 	%fd314, %fd313, %fd310, 0d3F3C71C72D1B5154;
	fma.rn.f64 	%fd315, %fd314, %fd310, 0d3F624924923BE72D;
	fma.rn.f64 	%fd316, %fd315, %fd310, 0d3F8999999999A3C4;
	fma.rn.f64 	%fd317, %fd316, %fd310, 0d3FB5555555555554;
	sub.f64 	%fd318, %fd301, %fd309;
	add.f64 	%fd319, %fd318, %fd318;
	neg.f64 	%fd320, %fd309;
	fma.rn.f64 	%fd321, %fd320, %fd301, %fd319;
	mul.f64 	%fd322, %fd307, %fd321;
	mul.f64 	%fd323, %fd310, %fd317;
	fma.rn.f64 	%fd324, %fd323, %fd309, %fd322;
	xor.b32  	%r120, %r166, -2147483648;
	mov.b32 	%r121, 1127219200;
	mov.b64 	%fd325, {%r120, %r121};
	sub.f64 	%fd326, %fd325, %fd64;
	fma.rn.f64 	%fd327, %fd326, 0d3FE62E42FEFA39EF, %fd309;
	fma.rn.f64 	%fd328, %fd326, 0dBFE62E42FEFA39EF, %fd327;
	sub.f64 	%fd329, %fd328, %fd309;
	sub.f64 	%fd330, %fd324, %fd329;
	fma.rn.f64 	%fd331, %fd326, 0d3C7ABC9E3B39803F, %fd330;
	add.f64 	%fd408, %fd327, %fd331;
$L__BB1_58:
	mul.f64 	%fd332, %fd408, 0d3C7777D0FFDA0D24;
	fma.rn.f64 	%fd333, %fd408, 0d3FF71547652B82FE, %fd332;
	add.f64 	%fd334, %fd79, 0dBCB0000000000000;
	mul.f64 	%fd335, %fd334, %fd333;
	sub.f64 	%fd415, %fd415, %fd335;
$L__BB1_59:
	add.s32 	%r158, %r158, 2;
	add.s64 	%rd61, %rd61, 16;
	setp.ne.s32 	%p59, %r158, 0;
	@%p59 bra 	$L__BB1_41;
	cvt.u64.u32 	%rd62, %r95;
$L__BB1_61:
	and.b32  	%r123, %r16, 1;
	setp.eq.b32 	%p60, %r123, 1;
	not.pred 	%p61, %p60;
	@%p61 bra 	$L__BB1_71;
	shl.b64 	%rd49, %rd62, 3;
	add.s64 	%rd19, %rd60, %rd49;
	ld.f64 	%fd92, [%rd19];
	setp.leu.f64 	%p62, %fd92, 0d0000000000000000;
	@%p62 bra 	$L__BB1_71;
	div.rn.f64 	%fd93, %fd92, %fd400;
	st.f64 	[%rd19], %fd93;
	{
	.reg .b32 %temp; 
	mov.b64 	{%temp, %r167}, %fd93;
	}
	{
	.reg .b32 %temp; 
	mov.b64 	{%r168, %temp}, %fd93;
	}
	setp.gt.s32 	%p63, %r167, 1048575;
	mov.b32 	%r169, -1023;
	mov.f64 	%fd412, %fd93;
	@%p63 bra 	$L__BB1_65;
	mul.f64 	%fd412, %fd93, 0d4350000000000000;
	{
	.reg .b32 %temp; 
	mov.b64 	{%temp, %r167}, %fd412;
	}
	{
	.reg .b32 %temp; 
	mov.b64 	{%r168, %temp}, %fd412;
	}
	mov.b32 	%r169, -1077;
$L__BB1_65:
	add.s32 	%r126, %r167, -1;
	setp.lt.u32 	%p64, %r126, 2146435071;
	@%p64 bra 	$L__BB1_67;
	fma.rn.f64 	%fd336, %fd412, 0d7FF0000000000000, 0d7FF0000000000000;
	{
	.reg .b32 %temp; 
	mov.b64 	{%temp, %r127}, %fd412;
	}
	and.b32  	%r128, %r127, 2147483647;
	setp.eq.s32 	%p65, %r128, 0;
	selp.f64 	%fd414, 0dFFF0000000000000, %fd336, %p65;
	bra.uni 	$L__BB1_70;
$L__BB1_67:
	shr.u32 	%r129, %r167, 20;
	add.s32 	%r170, %r169, %r129;
	and.b32  	%r130, %r167, 1048575;
	or.b32  	%r131, %r130, 1072693248;
	mov.b64 	%fd413, {%r168, %r131};
	setp.lt.u32 	%p66, %r131, 1073127583;
	@%p66 bra 	$L__BB1_69;
	{
	.reg .b32 %temp; 
	mov.b64 	{%r132, %temp}, %fd413;
	}
	{
	.reg .b32 %temp; 
	mov.b64 	{%temp, %r133}, %fd413;
	}
	add.s32 	%r134, %r133, -1048576;
	mov.b64 	%fd413, {%r132, %r134};
	add.s32 	%r170, %r170, 1;
$L__BB1_69:
	add.f64 	%fd337, %fd413, 0dBFF0000000000000;
	add.f64 	%fd338, %fd413, 0d3FF0000000000000;
	rcp.approx.ftz.f64 	%fd339, %fd338;
	neg.f64 	%fd340, %fd338;
	fma.rn.f64 	%fd341, %fd340, %fd339, 0d3FF0000000000000;
	fma.rn.f64 	%fd342, %fd341, %fd341, %fd341;
	fma.rn.f64 	%fd343, %fd342, %fd339, %fd339;
	mul.f64 	%fd344, %fd337, %fd343;
	fma.rn.f64 	%fd345, %fd337, %fd343, %fd344;
	mul.f64 	%fd346, %fd345, %fd345;
	fma.rn.f64 	%fd347, %fd346, 0d3EB1380B3AE80F1E, 0d3ED0EE258B7A8B04;
	fma.rn.f64 	%fd348, %fd347, %fd346, 0d3EF3B2669F02676F;
	fma.rn.f64 	%fd349, %fd348, %fd346, 0d3F1745CBA9AB0956;
	fma.rn.f64 	%fd350, %fd349, %fd346, 0d3F3C71C72D1B5154;
	fma.rn.f64 	%fd351, %fd350, %fd346, 0d3F624924923BE72D;
	fma.rn.f64 	%fd352, %fd351, %fd346, 0d3F8999999999A3C4;
	fma.rn.f64 	%fd353, %fd352, %fd346, 0d3FB5555555555554;
	sub.f64 	%fd354, %fd337, %fd345;
	add.f64 	%fd355, %fd354, %fd354;
	neg.f64 	%fd356, %fd345;
	fma.rn.f64 	%fd357, %fd356, %fd337, %fd355;
	mul.f64 	%fd358, %fd343, %fd357;
	mul.f64 	%fd359, %fd346, %fd353;
	fma.rn.f64 	%fd360, %fd359, %fd345, %fd358;
	xor.b32  	%r135, %r170, -2147483648;
	mov.b32 	%r136, 1127219200;
	mov.b64 	%fd361, {%r135, %r136};
	sub.f64 	%fd362, %fd361, %fd64;
	fma.rn.f64 	%fd363, %fd362, 0d3FE62E42FEFA39EF, %fd345;
	fma.rn.f64 	%fd364, %fd362, 0dBFE62E42FEFA39EF, %fd363;
	sub.f64 	%fd365, %fd364, %fd345;
	sub.f64 	%fd366, %fd360, %fd365;
	fma.rn.f64 	%fd367, %fd362, 0d3C7ABC9E3B39803F, %fd366;
	add.f64 	%fd414, %fd363, %fd367;
$L__BB1_70:
	mul.f64 	%fd368, %fd414, 0d3C7777D0FFDA0D24;
	fma.rn.f64 	%fd369, %fd414, 0d3FF71547652B82FE, %fd368;
	add.f64 	%fd370, %fd93, 0dBCB0000000000000;
	mul.f64 	%fd371, %fd370, %fd369;
	sub.f64 	%fd415, %fd415, %fd371;
$L__BB1_71:
	ld.param.u64 	%rd57, [_Z26calculateHistEntropyCuda2DPKdS0_S0_PdPS1__param_3];
	cvt.rn.f32.s32 	%f1, %r16;
	lg2.approx.f32 	%f2, %f1;
	cvt.f64.f32 	%fd372, %f2;
	div.rn.f64 	%fd373, %fd415, %fd372;
	cvta.to.global.u64 	%rd50, %rd57;
	mul.wide.s32 	%rd51, %r6, 8;
	add.s64 	%rd52, %rd50, %rd51;
	st.global.f64 	[%rd52], %fd373;
	atom.global.add.u32 	%r66, [d_progress], 1;
	add.s32 	%r137, %r66, 1;
	mul.hi.s32 	%r138, %r7, 1717986919;
	shr.u32 	%r139, %r138, 31;
	shr.s32 	%r140, %r138, 2;
	add.s32 	%r141, %r140, %r139;
	rem.s32 	%r142, %r137, %r141;
	setp.ne.s32 	%p67, %r142, 0;
	@%p67 bra 	$L__BB1_73;
	mad.lo.s32 	%r143, %r66, 100, 100;
	div.s32 	%r144, %r143, %r7;
	add.u64 	%rd53, %SP, 64;
	add.u64 	%rd54, %SPL, 64;
	st.local.u32 	[%rd54], %r144;
	mov.u64 	%rd55, $str;
	cvta.global.u64 	%rd56, %rd55;
	{ // callseq 1, 0
	.param .b64 param0;
	st.param.b64 	[param0], %rd56;
	.param .b64 param1;
	st.param.b64 	[param1], %rd53;
	.param .b32 retval0;
	call.uni (retval0), 
	vprintf, 
	(
	param0, 
	param1
	);
	ld.param.b32 	%r145, [retval0];
	} // callseq 1
$L__BB1_73:
	ret;

}


// ===== COMPILED SASS (sm_100) =====

	.target	sm_100

	.elftype	@"ET_EXEC"


//--------------------- .note.nv.tkinfo           --------------------------
	.section	.note.nv.tkinfo,"",@"SHT_NOTE"
	.sectionflags	@"SHF_NOTE_NV_TKINFO"
	.tkinfo
        /*0018*/ 	.word	0x00000002
        /*0030*/ 	.string	""
        /*0030*/ 	.string	"ptxas"
        /*0030*/ 	.string	"Cuda compilation tools, release 13.0, V13.0.88"
        /*0030*/ 	.string	"Build cuda_13.0.r13.0/compiler.36424714_0"
        /*0030*/ 	.string	"-arch sm_100 -m 64 "



//--------------------- .note.nv.cuinfo           --------------------------
	.section	.note.nv.cuinfo,"",@"SHT_NOTE"
	.sectionflags	@"SHF_NOTE_NV_CUINFO"
        /*0018*/ 	.short	0x0002
        /*001a*/ 	.short	0x0064
        /*001c*/ 	.short	0x0082
	.zero		2


//--------------------- .nv.info                  --------------------------
	.section	.nv.info,"",@"SHT_CUDA_INFO"
	.align	4


	//----- nvinfo : EIATTR_REGCOUNT
	.align		4
        /*0000*/ 	.byte	0x04, 0x2f
        /*0002*/ 	.short	(.L_18 - .L_17)
	.align		4
.L_17:
        /*0004*/ 	.word	index@(_Z26calculateHistEntropyCuda3DPKdS0_S0_S0_PdS1_)
        /*0008*/ 	.word	0x0000003a


	//----- nvinfo : EIATTR_FRAME_SIZE
	.align		4
.L_18:
        /*000c*/ 	.byte	0x04, 0x11
        /*000e*/ 	.short	(.L_20 - .L_19)
	.align		4
.L_19:
        /*0010*/ 	.word	index@($__internal_1_$__cuda_sm20_div_rn_f64_full)
        /*0014*/ 	.word	0x00000210


	//----- nvinfo : EIATTR_FRAME_SIZE
	.align		4
.L_20:
        /*0018*/ 	.byte	0x04, 0x11
        /*001a*/ 	.short	(.L_22 - .L_21)
	.align		4
.L_21:
        /*001c*/ 	.word	index@(_Z26calculateHistEntropyCuda3DPKdS0_S0_S0_PdS1_)
        /*0020*/ 	.word	0x00000210


	//----- nvinfo : EIATTR_REGCOUNT
	.align		4
.L_22:
        /*0024*/ 	.byte	0x04, 0x2f
        /*0026*/ 	.short	(.L_24 - .L_23)
	.align		4
.L_23:
        /*0028*/ 	.word	index@(_Z26calculateHistEntropyCuda2DPKdS0_S0_PdPS1_)
        /*002c*/ 	.word	0x0000003b


	//----- nvinfo : EIATTR_FRAME_SIZE
	.align		4
.L_24:
        /*0030*/ 	.byte	0x04, 0x11
        /*0032*/ 	.short	(.L_26 - .L_25)
	.align		4
.L_25:
        /*0034*/ 	.word	index@($__internal_0_$__cuda_sm20_div_rn_f64_full)
        /*0038*/ 	.word	0x00000050


	//----- nvinfo : EIATTR_FRAME_SIZE
	.align		4
.L_26:
        /*003c*/ 	.byte	0x04, 0x11
        /*003e*/ 	.short	(.L_28 - .L_27)
	.align		4
.L_27:
        /*0040*/ 	.word	index@(_Z26calculateHistEntropyCuda2DPKdS0_S0_PdPS1_)
        /*0044*/ 	.word	0x00000050


	//----- nvinfo : EIATTR_MIN_STACK_SIZE
	.align		4
.L_28:
        /*0048*/ 	.byte	0x04, 0x12
        /*004a*/ 	.short	(.L_30 - .L_29)
	.align		4
.L_29:
        /*004c*/ 	.word	index@(_Z26calculateHistEntropyCuda2DPKdS0_S0_PdPS1_)
        /*0050*/ 	.word	0x00000050


	//----- nvinfo : EIATTR_MIN_STACK_SIZE
	.align		4
.L_30:
        /*0054*/ 	.byte	0x04, 0x12
        /*0056*/ 	.short	(.L_32 - .L_31)
	.align		4
.L_31:
        /*0058*/ 	.word	index@(_Z26calculateHistEntropyCuda3DPKdS0_S0_S0_PdS1_)
        /*005c*/ 	.word	0x00000210
.L_32:


//--------------------- .nv.compat                --------------------------
	.section	.nv.compat,"",@"SHT_CUDA_COMPAT_INFO"
	.align	4
        /*0000*/ 	.byte	0x02, 0x09, 0x00, 0x00, 0x02, 0x02, 0x01, 0x00, 0x02, 0x05, 0x05, 0x00, 0x03, 0x07, 0x01, 0x01
        /*0010*/ 	.byte	0x02, 0x03, 0x00, 0x00, 0x02, 0x06, 0x01, 0x00, 0x04, 0x0b, 0x08, 0x00, 0x01, 0x00, 0x00, 0x00
        /*0020*/ 	.byte	0x00, 0x00, 0x00, 0x00


//--------------------- .nv.info._Z26calculateHistEntropyCuda2DPKdS0_S0_PdPS1_ --------------------------
	.section	.nv.info._Z26calculateHistEntropyCuda2DPKdS0_S0_PdPS1_,"",@"SHT_CUDA_INFO"
	.sectionflags	@""
	.align	4


	//----- nvinfo : EIATTR_CUDA_API_VERSION
	.align		4
        /*0000*/ 	.byte	0x04, 0x37
        /*0002*/ 	.short	(.L_34 - .L_33)
.L_33:
        /*0004*/ 	.word	0x00000082


	//----- nvinfo : EIATTR_KPARAM_INFO
	.align		4
.L_34:
        /*0008*/ 	.byte	0x04, 0x17
        /*000a*/ 	.short	(.L_36 - .L_35)
.L_35:
        /*000c*/ 	.word	0x00000000
        /*0010*/ 	.short	0x0004
        /*0012*/ 	.short	0x0020
        /*0014*/ 	.byte	0x00, 0xf5, 0x21, 0x00


	//----- nvinfo : EIATTR_KPARAM_INFO
	.align		4
.L_36:
        /*0018*/ 	.byte	0x04, 0x17
        /*001a*/ 	.short	(.L_38 - .L_37)
.L_37:
        /*001c*/ 	.word	0x00000000
        /*0020*/ 	.short	0x0003
        /*0022*/ 	.short	0x0018
        /*0024*/ 	.byte	0x00, 0xf5, 0x21, 0x00


	//----- nvinfo : EIATTR_KPARAM_INFO
	.align		4
.L_38:
        /*0028*/ 	.byte	0x04, 0x17
        /*002a*/ 	.short	(.L_40 - .L_39)
.L_39:
        /*002c*/ 	.word	0x00000000
        /*0030*/ 	.short	0x0002
        /*0032*/ 	.short	0x0010
        /*0034*/ 	.byte	0x00, 0xf5, 0x21, 0x00


	//----- nvinfo : EIATTR_KPARAM_INFO
	.align		4
.L_40:
        /*0038*/ 	.byte	0x04, 0x17
        /*003a*/ 	.short	(.L_42 - .L_41)
.L_41:
        /*003c*/ 	.word	0x00000000
        /*0040*/ 	.short	0x0001
        /*0042*/ 	.short	0x0008
        /*0044*/ 	.byte	0x00, 0xf5, 0x21, 0x00


	//----- nvinfo : EIATTR_KPARAM_INFO
	.align		4
.L_42:
        /*0048*/ 	.byte	0x04, 0x17
        /*004a*/ 	.short	(.L_44 - .L_43)
.L_43:
        /*004c*/ 	.word	0x00000000
        /*0050*/ 	.short	0x0000
        /*0052*/ 	.short	0x0000
        /*0054*/ 	.byte	0x00, 0xf5, 0x21, 0x00


	//----- nvinfo : EIATTR_SPARSE_MMA_MASK
	.align		4
.L_44:
        /*0058*/ 	.byte	0x03, 0x50
        /*005a*/ 	.short	0x0000


	//----- nvinfo : EIATTR_MAXREG_COUNT
	.align		4
        /*005c*/ 	.byte	0x03, 0x1b
        /*005e*/ 	.short	0x00ff


	//----- nvinfo : EIATTR_NUM_BARRIERS
	.align		4
        /*0060*/ 	.byte	0x02, 0x4c
        /*0062*/ 	.byte	0x01
	.zero		1


	//----- nvinfo : EIATTR_EXTERNS
	.align		4
        /*0064*/ 	.byte	0x04, 0x0f
        /*0066*/ 	.short	(.L_46 - .L_45)


	//   ....[0]....
	.align		4
.L_45:
        /*0068*/ 	.word	index@(vprintf)


	//----- nvinfo : EIATTR_MERCURY_ISA_VERSION
	.align		4
.L_46:
        /*006c*/ 	.byte	0x03, 0x5f
        /*006e*/ 	.short	0x0101


	//----- nvinfo : EIATTR_INT_WARP_WIDE_INSTR_OFFSETS
	.align		4
        /*0070*/ 	.byte	0x04, 0x31
        /*0072*/ 	.short	(.L_48 - .L_47)


	//   ....[0]....
.L_47:
        /*0074*/ 	.word	0x00004fe0


	//   ....[1]....
        /*0078*/ 	.word	0x00005190


	//----- nvinfo : EIATTR_VRC_CTA_INIT_COUNT
	.align		4
.L_48:
        /*007c*/ 	.byte	0x02, 0x4a
	.zero		1
	.zero		1


	//----- nvinfo : EIATTR_SYSCALL_OFFSETS
	.align		4
        /*0080*/ 	.byte	0x04, 0x46
        /*0082*/ 	.short	(.L_50 - .L_49)


	//   ....[0]....
.L_49:
        /*0084*/ 	.word	0x000054d0


	//----- nvinfo : EIATTR_EXIT_INSTR_OFFSETS
	.align		4
.L_50:
        /*0088*/ 	.byte	0x04, 0x1c
        /*008a*/ 	.short	(.L_52 - .L_51)


	//   ....[0]....
.L_51:
        /*008c*/ 	.word	0x00000370


	//   ....[1]....
        /*0090*/ 	.word	0x000052a0


	//   ....[2]....
        /*0094*/ 	.word	0x000054e0


	//----- nvinfo : EIATTR_CRS_STACK_SIZE
	.align		4
.L_52:
        /*0098*/ 	.byte	0x04, 0x1e
        /*009a*/ 	.short	(.L_54 - .L_53)
.L_53:
        /*009c*/ 	.word	0x00000000


	//----- nvinfo : EIATTR_CBANK_PARAM_SIZE
	.align		4
.L_54:
        /*00a0*/ 	.byte	0x03, 0x19
        /*00a2*/ 	.short	0x0028


	//----- nvinfo : EIATTR_PARAM_CBANK
	.align		4
        /*00a4*/ 	.byte	0x04, 0x0a
        /*00a6*/ 	.short	(.L_56 - .L_55)
	.align		4
.L_55:
        /*00a8*/ 	.word	index@(.nv.constant0._Z26calculateHistEntropyCuda2DPKdS0_S0_PdPS1_)
        /*00ac*/ 	.short	0x0380
        /*00ae*/ 	.short	0x0028


	//----- nvinfo : EIATTR_SW_WAR
	.align		4
.L_56:
        /*00b0*/ 	.byte	0x04, 0x36
        /*00b2*/ 	.short	(.L_58 - .L_57)
.L_57:
        /*00b4*/ 	.word	0x00000008
.L_58:


//--------------------- .nv.info._Z26calculateHistEntropyCuda3DPKdS0_S0_S0_PdS1_ --------------------------
	.section	.nv.info._Z26calculateHistEntropyCuda3DPKdS0_S0_S0_PdS1_,"",@"SHT_CUDA_INFO"
	.sectionflags	@""
	.align	4


	//----- nvinfo : EIATTR_CUDA_API_VERSION
	.align		4
        /*0000*/ 	.byte	0x04, 0x37
        /*0002*/ 	.short	(.L_60 - .L_59)
.L_59:
        /*0004*/ 	.word	0x00000082


	//----- nvinfo : EIATTR_KPARAM_INFO
	.align		4
.L_60:
        /*0008*/ 	.byte	0x04, 0x17
        /*000a*/ 	.short	(.L_62 - .L_61)
.L_61:
        /*000c*/ 	.word	0x00000000
        /*0010*/ 	.short	0x0005
        /*0012*/ 	.short	0x0028
        /*0014*/ 	.byte	0x00, 0xf5, 0x21, 0x00


	//----- nvinfo : EIATTR_KPARAM_INFO
	.align		4
.L_62:
        /*0018*/ 	.byte	0x04, 0x17
        /*001a*/ 	.short	(.L_64 - .L_63)
.L_63:
        /*001c*/ 	.word	0x00000000
        /*0020*/ 	.short	0x0004
        /*0022*/ 	.short	0x0020
        /*0024*/ 	.byte	0x00, 0xf5, 0x21, 0x00


	//----- nvinfo : EIATTR_KPARAM_INFO
	.align		4
.L_64:
        /*0028*/ 	.byte	0x04, 0x17
        /*002a*/ 	.short	(.L_66 - .L_65)
.L_65:
        /*002c*/ 	.word	0x00000000
        /*0030*/ 	.short	0x0003
        /*0032*/ 	.short	0x0018
        /*0034*/ 	.byte	0x00, 0xf5, 0x21, 0x00


	//----- nvinfo : EIATTR_KPARAM_INFO
	.align		4
.L_66:
        /*0038*/ 	.byte	0x04, 0x17
        /*003a*/ 	.short	(.L_68 - .L_67)
.L_67:
        /*003c*/ 	.word	0x00000000
        /*0040*/ 	.short	0x0002
        /*0042*/ 	.short	0x0010
        /*0044*/ 	.byte	0x00, 0xf5, 0x21, 0x00


	//----- nvinfo : EIATTR_KPARAM_INFO
	.align		4
.L_68:
        /*0048*/ 	.byte	0x04, 0x17
        /*004a*/ 	.short	(.L_70 - .L_69)
.L_69:
        /*004c*/ 	.word	0x00000000
        /*0050*/ 	.short	0x0001
        /*0052*/ 	.short	0x0008
        /*0054*/ 	.byte	0x00, 0xf5, 0x21, 0x00


	//----- nvinfo : EIATTR_KPARAM_INFO
	.align		4
.L_70:
        /*0058*/ 	.byte	0x04, 0x17
        /*005a*/ 	.short	(.L_72 - .L_71)
.L_71:
        /*005c*/ 	.word	0x00000000
        /*0060*/ 	.short	0x0000
        /*0062*/ 	.short	0x0000
        /*0064*/ 	.byte	0x00, 0xf5, 0x21, 0x00


	//----- nvinfo : EIATTR_SPARSE_MMA_MASK
	.align		4
.L_72:
        /*0068*/ 	.byte	0x03, 0x50
        /*006a*/ 	.short	0x0000


	//----- nvinfo : EIATTR_MAXREG_COUNT
	.align		4
        /*006c*/ 	.byte	0x03, 0x1b
        /*006e*/ 	.short	0x00ff


	//----- nvinfo : EIATTR_NUM_BARRIERS
	.align		4
        /*0070*/ 	.byte	0x02, 0x4c
        /*0072*/ 	.byte	0x01
	.zero		1


	//----- nvinfo : EIATTR_EXTERNS
	.align		4
        /*0074*/ 	.byte	0x04, 0x0f
        /*0076*/ 	.short	(.L_74 - .L_73)


	//   ....[0]....
	.align		4
.L_73:
        /*0078*/ 	.word	index@(vprintf)


	//----- nvinfo : EIATTR_MERCURY_ISA_VERSION
	.align		4
.L_74:
        /*007c*/ 	.byte	0x03, 0x5f
        /*007e*/ 	.short	0x0101


	//----- nvinfo : EIATTR_INT_WARP_WIDE_INSTR_OFFSETS
	.align		4
        /*0080*/ 	.byte	0x04, 0x31
        /*0082*/ 	.short	(.L_76 - .L_75)


	//   ....[0]....
.L_75:
        /*0084*/ 	.word	0x000058a0


	//   ....[1]....
        /*0088*/ 	.word	0x00005a50


	//----- nvinfo : EIATTR_VRC_CTA_INIT_COUNT
	.align		4
.L_76:
        /*008c*/ 	.byte	0x02, 0x4a
	.zero		1
	.zero		1


	//----- nvinfo : EIATTR_SYSCALL_OFFSETS
	.align		4
        /*0090*/ 	.byte	0x04, 0x46
        /*0092*/ 	.short	(.L_78 - .L_77)


	//   ....[0]....
.L_77:
        /*0094*/ 	.word	0x00005db0


	//----- nvinfo : EIATTR_EXIT_INSTR_OFFSETS
	.align		4
.L_78:
        /*0098*/ 	.byte	0x04, 0x1c
        /*009a*/ 	.short	(.L_80 - .L_79)


	//   ....[0]....
.L_79:
        /*009c*/ 	.word	0x00000350


	//   ....[1]....
        /*00a0*/ 	.word	0x00000570


	//   ....[2]....
        /*00a4*/ 	.word	0x00005b70


	//   ....[3]....
        /*00a8*/ 	.word	0x00005dc0


	//----- nvinfo : EIATTR_CRS_STACK_SIZE
	.align		4
.L_80:
        /*00ac*/ 	.byte	0x04, 0x1e
        /*00ae*/ 	.short	(.L_82 - .L_81)
.L_81:
        /*00b0*/ 	.word	0x00000000


	//----- nvinfo : EIATTR_CBANK_PARAM_SIZE
	.align		4
.L_82:
        /*00b4*/ 	.byte	0x03, 0x19
        /*00b6*/ 	.short	0x0030


	//----- nvinfo : EIATTR_PARAM_CBANK
	.align		4
        /*00b8*/ 	.byte	0x04, 0x0a
        /*00ba*/ 	.short	(.L_84 - .L_83)
	.align		4
.L_83:
        /*00bc*/ 	.word	index@(.nv.constant0._Z26calculateHistEntropyCuda3DPKdS0_S0_S0_PdS1_)
        /*00c0*/ 	.short	0x0380
        /*00c2*/ 	.short	0x0030


	//----- nvinfo : EIATTR_SW_WAR
	.align		4
.L_84:
        /*00c4*/ 	.byte	0x04, 0x36
        /*00c6*/ 	.short	(.L_86 - .L_85)
.L_85:
        /*00c8*/ 	.word	0x00000008
.L_86:


//--------------------- .nv.callgraph             --------------------------
	.section	.nv.callgraph,"",@"SHT_CUDA_CALLGRAPH"
	.align	4
	.sectionentsize	8
	.align		4
        /*0000*/ 	.word	0x00000000
	.align		4
        /*0004*/ 	.word	0xffffffff
	.align		4
        /*0008*/ 	.word	index@(_Z26calculateHistEntropyCuda2DPKdS0_S0_PdPS1_)
	.align		4
        /*000c*/ 	.word	index@(vprintf)
	.align		4
        /*0010*/ 	.word	index@(_Z26calculateHistEntropyCuda3DPKdS0_S0_S0_PdS1_)
	.align		4
        /*0014*/ 	.word	index@(vprintf)
	.align		4
        /*0018*/ 	.word	0x00000000
	.align		4
        /*001c*/ 	.word	0xfffffffe
	.align		4
        /*0020*/ 	.word	0x00000000
	.align		4
        /*0024*/ 	.word	0xfffffffd
	.align		4
        /*0028*/ 	.word	0x00000000
	.align		4
        /*002c*/ 	.word	0xfffffffc


//--------------------- .nv.constant4             --------------------------
	.section	.nv.constant4,"a",@progbits
	.align	8
	.align		8
.nv.constant4:
        /*0000*/ 	.dword	vprintf
	.align		8
        /*0008*/ 	.dword	d_progress
	.align		8
        /*0010*/ 	.dword	EPSD
	.align		8
        /*0018*/ 	.dword	$str


//--------------------- .nv.constant3             --------------------------
	.section	.nv.constant3,"a",@progbits
	.align	8
.nv.constant3:
	.type		d_histEntropySize,@object
	.size		d_histEntropySize,(d_histEntropySizeRow - d_histEntropySize)
d_histEntropySize:
	.zero		4
	.type		d_histEntropySizeRow,@object
	.size		d_histEntropySizeRow,(d_histEntropySizeCol - d_histEntropySizeRow)
d_histEntropySizeRow:
	.zero		4
	.type		d_histEntropySizeCol,@object
	.size		d_histEntropySizeCol,(.L_2 - d_histEntropySizeCol)
d_histEntropySizeCol:
	.zero		4
.L_2:
	.zero		4
	.type		d_startBin,@object
	.size		d_startBin,(d_endBin - d_startBin)
d_startBin:
	.zero		8
	.type		d_endBin,@object
	.size		d_endBin,(d_stepBin - d_endBin)
d_endBin:
	.zero		8
	.type		d_stepBin,@object
	.size		d_stepBin,(d_tMax - d_stepBin)
d_stepBin:
	.zero		8
	.type		d_tMax,@object
	.size		d_tMax,(d_transTime - d_tMax)
d_tMax:
	.zero		8
	.type		d_transTime,@object
	.size		d_transTime,(d_h - d_transTime)
d_transTime:
	.zero		8
	.type		d_h,@object
	.size		d_h,(d_coord - d_h)
d_h:
	.zero		8
	.type		d_coord,@object
	.size		d_coord,(d_paramsSize - d_coord)
d_coord:
	.zero		4
	.type		d_paramsSize,@object
	.size		d_paramsSize,(d_XSize - d_paramsSize)
d_paramsSize:
	.zero		4
	.type		d_XSize,@object
	.size		d_XSize,(d_paramNumberA - d_XSize)
d_XSize:
	.zero		4
	.type		d_paramNumberA,@object
	.size		d_paramNumberA,(d_paramNumberB - d_paramNumberA)
d_paramNumberA:
	.zero		4
	.type		d_paramNumberB,@object
	.size		d_paramNumberB,(.L_13 - d_paramNumberB)
d_paramNumberB:
	.zero		4
.L_13:


//--------------------- .text._Z26calculateHistEntropyCuda2DPKdS0_S0_PdPS1_ --------------------------
	.section	.text._Z26calculateHistEntropyCuda2DPKdS0_S0_PdPS1_,"ax",@progbits
	.align	128
        .global         _Z26calculateHistEntropyCuda2DPKdS0_S0_PdPS1_
        .type           _Z26calculateHistEntropyCuda2DPKdS0_S0_PdPS1_,@function
        .size           _Z26calculateHistEntropyCuda2DPKdS0_S0_PdPS1_,(.L_x_216 - _Z26calculateHistEntropyCuda2DPKdS0_S0_PdPS1_)
        .other          _Z26calculateHistEntropyCuda2DPKdS0_S0_PdPS1_,@"STO_CUDA_ENTRY STV_DEFAULT"
_Z26calculateHistEntropyCuda2DPKdS0_S0_PdPS1_:
.text._Z26calculateHistEntropyCuda2DPKdS0_S0_PdPS1_:
[----:B------:R-:W0:Y:S01]  /*0000*/  LDC R1, c[0x0][0x37c] ;  /* 0x0000df00ff017b82 */ /* 0x000e220000000800 */
[----:B------:R-:W1:Y:S07]  /*0010*/  S2R R26, SR_TID.X ;  /* 0x00000000001a7919 */ /* 0x000e6e0000002100 */
[----:B------:R-:W2:Y:S01]  /*0020*/  LDC R0, c[0x0][0x2f8] ;  /* 0x0000be00ff007b82 */ /* 0x000ea20000000800 */
[----:B------:R-:W3:Y:S01]  /*0030*/  LDCU.64 UR12, c[0x0][0x358] ;  /* 0x00006b00ff0c77ac */ /* 0x000ee20008000a00 */
[----:B------:R-:W-:Y:S01]  /*0040*/  BSSY.RECONVERGENT B0, `(.L_x_0) ;  /* 0x000002c000007945 */ /* 0x000fe20003800200 */
[----:B0-----:R-:W-:Y:S01]  /*0050*/  VIADD R1, R1, 0xffffffb0 ;  /* 0xffffffb001017836 */ /* 0x001fe20000000000 */
[----:B------:R-:W0:Y:S01]  /*0060*/  LDCU UR11, c[0x0][0x2fc] ;  /* 0x00005f80ff0b77ac */ /* 0x000e220008000800 */
[----:B-1----:R-:W-:-:S13]  /*0070*/  ISETP.NE.AND P0, PT, R26, RZ, PT ;  /* 0x000000ff1a00720c */ /* 0x002fda0003f05270 */
[----:B--23--:R-:W-:Y:S05]  /*0080*/  @P0 BRA `(.L_x_1) ;  /* 0x00000000009c0947 */ /* 0x00cfea0003800000 */
[----:B------:R-:W1:Y:S01]  /*0090*/  S2UR UR8, SR_CgaCtaId ;  /* 0x00000000000879c3 */ /* 0x000e620000008800 */
[----:B------:R-:W-:Y:S01]  /*00a0*/  UMOV UR6, 0x400 ;  /* 0x0000040000067882 */ /* 0x000fe20000000000 */
[----:B------:R-:W2:Y:S01]  /*00b0*/  LDCU.64 UR14, c[0x0][0x388] ;  /* 0x00007100ff0e77ac */ /* 0x000ea20008000a00 */
[----:B------:R-:W-:Y:S01]  /*00c0*/  UIADD3 UR4, UPT, UPT, UR6, 0x18, URZ ;  /* 0x0000001806047890 */ /* 0x000fe2000fffe0ff */
[----:B------:R-:W-:-:S03]  /*00d0*/  UMOV UR5, URZ ;  /* 0x000000ff00057c82 */ /* 0x000fc60008000000 */
[----:B-1----:R-:W-:-:S03]  /*00e0*/  ULEA UR7, UR8, UR4, 0x18 ;  /* 0x0000000408077291 */ /* 0x002fc6000f8ec0ff */
[----:B--2---:R-:W-:-:S09]  /*00f0*/  UMOV UR4, URZ ;  /* 0x000000ff00047c82 */ /* 0x004fd20008000000 */
.L_x_2:
[----:B------:R-:W-:-:S04]  /*0100*/  UIADD3 UR9, UP0, UPT, UR4, UR14, URZ ;  /* 0x0000000e04097290 */ /* 0x000fc8000ff1e0ff */
[----:B------:R-:W-:Y:S02]  /*0110*/  UIADD3.X UR10, UPT, UPT, UR5, UR15, URZ, UP0, !UPT ;  /* 0x0000000f050a7290 */ /* 0x000fe400087fe4ff */
[----:B-1----:R-:W-:-:S04]  /*0120*/  IMAD.U32 R2, RZ, RZ, UR9 ;  /* 0x00000009ff027e24 */ /* 0x002fc8000f8e00ff */
[----:B------:R-:W-:-:S05]  /*0130*/  IMAD.U32 R3, RZ, RZ, UR10 ;  /* 0x0000000aff037e24 */ /* 0x000fca000f8e00ff */
[----:B------:R-:W2:Y:S01]  /*0140*/  LDG.E.U8 R2, desc[UR12][R2.64] ;  /* 0x0000000c02027981 */ /* 0x000ea2000c1e1100 */
[----:B------:R-:W-:Y:S02]  /*0150*/  UISETP.GE.U32.AND UP0, UPT, UR4, 0x1f, UPT ;  /* 0x0000001f0400788c */ /* 0x000fe4000bf06070 */
[----:B------:R-:W-:Y:S02]  /*0160*/  UIADD3 UR9, UP1, UPT, UR4, 0x1, URZ ;  /* 0x0000000104097890 */ /* 0x000fe4000ff3e0ff */
[----:B------:R-:W-:Y:S02]  /*0170*/  UISETP.GE.U32.AND.EX UP0, UPT, UR5, URZ, UPT, UP0 ;  /* 0x000000ff0500728c */ /* 0x000fe4000bf06100 */
[----:B------:R-:W-:-:S03]  /*0180*/  UIADD3.X UR10, UPT, UPT, URZ, UR5, URZ, UP1, !UPT ;  /* 0x00000005ff0a7290 */ /* 0x000fc60008ffe4ff */
[----:B------:R-:W-:-:S04]  /*0190*/  UMOV UR4, UR9 ;  /* 0x0000000900047c82 */ /* 0x000fc80008000000 */
[----:B------:R-:W-:Y:S01]  /*01a0*/  UMOV UR5, UR10 ;  /* 0x0000000a00057c82 */ /* 0x000fe20008000000 */
[----:B--2---:R1:W-:Y:S01]  /*01b0*/  STS.U8 [UR7], R2 ;  /* 0x00000002ff007988 */ /* 0x0043e20008000007 */
[----:B------:R-:W-:Y:S01]  /*01c0*/  UIADD3 UR7, UPT, UPT, UR7, 0x1, URZ ;  /* 0x0000000107077890 */ /* 0x000fe2000fffe0ff */
[----:B------:R-:W-:Y:S11]  /*01d0*/  BRA.U !UP0, `(.L_x_2) ;  /* 0xfffffffd08c87547 */ /* 0x000ff6000b83ffff */
[----:B------:R-:W2:Y:S01]  /*01e0*/  LDCU.64 UR14, c[0x0][0x380] ;  /* 0x00007000ff0e77ac */ /* 0x000ea20008000a00 */
[----:B------:R-:W-:Y:S01]  /*01f0*/  ULEA UR6, UR8, UR6, 0x18 ;  /* 0x0000000608067291 */ /* 0x000fe2000f8ec0ff */
[----:B------:R-:W-:Y:S01]  /*0200*/  UMOV UR4, URZ ;  /* 0x000000ff00047c82 */ /* 0x000fe20008000000 */
[----:B------:R-:W-:-:S10]  /*0210*/  UMOV UR5, URZ ;  /* 0x000000ff00057c82 */ /* 0x000fd40008000000 */
.L_x_3:
[----:B--2---:R-:W-:-:S04]  /*0220*/  UIADD3 UR7, UP0, UPT, UR4, UR14, URZ ;  /* 0x0000000e04077290 */ /* 0x004fc8000ff1e0ff */
[----:B------:R-:W-:Y:S02]  /*0230*/  UIADD3.X UR8, UPT, UPT, UR5, UR15, URZ, UP0, !UPT ;  /* 0x0000000f05087290 */ /* 0x000fe400087fe4ff */
[----:B-1-3--:R-:W-:-:S04]  /*0240*/  IMAD.U32 R2, RZ, RZ, UR7 ;  /* 0x00000007ff027e24 */ /* 0x00afc8000f8e00ff */
[----:B------:R-:W-:-:S05]  /*0250*/  MOV R3, UR8 ;  /* 0x0000000800037c02 */ /* 0x000fca0008000f00 */
        /* <DEDUP_REMOVED lines=10> */
.L_x_1:
[----:B0-----:R-:W-:Y:S05]  /*0300*/  BSYNC.RECONVERGENT B0 ;  /* 0x0000000000007941 */ /* 0x001fea0003800200 */
.L_x_0:
[----:B------:R-:W0:Y:S01]  /*0310*/  S2UR UR4, SR_CTAID.X ;  /* 0x00000000000479c3 */ /* 0x000e220000002500 */
[----:B------:R-:W1:Y:S07]  /*0320*/  LDCU UR5, c[0x3][URZ] ;  /* 0x00c00000ff0577ac */ /* 0x000e6e0008000800 */
[----:B------:R-:W0:Y:S02]  /*0330*/  LDC R3, c[0x0][0x360] ;  /* 0x0000d800ff037b82 */ /* 0x000e240000000800 */
[----:B0-----:R-:W-:-:S06]  /*0340*/  IMAD R26, R3, UR4, R26 ;  /* 0x00000004031a7c24 */ /* 0x001fcc000f8e021a */
[----:B------:R-:W-:Y:S01]  /*0350*/  BAR.SYNC.DEFER_BLOCKING 0x0 ;  /* 0x0000000000007b1d */ /* 0x000fe20000010000 */
[----:B-1----:R-:W-:-:S13]  /*0360*/  ISETP.GE.AND P0, PT, R26, UR5, PT ;  /* 0x000000051a007c0c */ /* 0x002fda000bf06270 */
[----:B------:R-:W-:Y:S05]  /*0370*/  @P0 EXIT ;  /* 0x000000000000094d */ /* 0x000fea0003800000 */
[----:B---3--:R-:W0:Y:S01]  /*0380*/  LDC.64 R2, c[0x0][0x390] ;  /* 0x0000e400ff027b82 */ /* 0x008e220000000a00 */
[----:B------:R-:W1:Y:S07]  /*0390*/  LDCU UR6, c[0x3][0x3c] ;  /* 0x00c00780ff0677ac */ /* 0x000e6e0008000800 */
[----:B------:R-:W2:Y:S01]  /*03a0*/  LDC.64 R24, c[0x3][0x38] ;  /* 0x00c00e00ff187b82 */ /* 0x000ea20000000a00 */
[----:B------:R-:W-:-:S07]  /*03b0*/  IMAD.MOV.U32 R4, RZ, RZ, 0x1 ;  /* 0x00000001ff047424 */ /* 0x000fce00078e00ff */
[----:B------:R-:W3:Y:S01]  /*03c0*/  S2UR UR5, SR_CgaCtaId ;  /* 0x00000000000579c3 */ /* 0x000ee20000008800 */
[----:B0-----:R-:W-:Y:S01]  /*03d0*/  IMAD.WIDE R2, R26, 0x8, R2 ;  /* 0x000000081a027825 */ /* 0x001fe200078e0202 */
[----:B------:R-:W-:-:S06]  /*03e0*/  UMOV UR4, 0x400 ;  /* 0x0000040000047882 */ /* 0x000fcc0000000000 */
[----:B------:R-:W0:Y:S01]  /*03f0*/  LDC.64 R16, c[0x3][0x30] ;  /* 0x00c00c00ff107b82 */ /* 0x000e220000000a00 */
[----:B------:R4:W5:Y:S01]  /*0400*/  LDG.E.64 R10, desc[UR12][R2.64] ;  /* 0x0000000c020a7981 */ /* 0x000962000c1e1b00 */
[----:B-1----:R-:W2:Y:S01]  /*0410*/  MUFU.RCP64H R5, UR6 ;  /* 0x0000000600057d08 */ /* 0x002ea20008001800 */
[----:B------:R-:W-:-:S05]  /*0420*/  VIADD R27, R1, 0x20 ;  /* 0x00000020011b7836 */ /* 0x000fca0000000000 */
[----:B------:R-:W1:Y:S01]  /*0430*/  LDC R32, c[0x3][0x4c] ;  /* 0x00c01300ff207b82 */ /* 0x000e620000000800 */
[----:B---3--:R-:W-:-:S07]  /*0440*/  ULEA UR4, UR5, UR4, 0x18 ;  /* 0x0000000405047291 */ /* 0x008fce000f8ec0ff */
[----:B------:R-:W3:Y:S01]  /*0450*/  LDC R33, c[0x3][0x34] ;  /* 0x00c00d00ff217b82 */ /* 0x000ee20000000800 */
[----:B--2---:R-:W-:Y:S01]  /*0460*/  DFMA R6, R4, -R24, 1 ;  /* 0x3ff000000406742b */ /* 0x004fe20000000818 */
[----:B------:R-:W2:Y:S04]  /*0470*/  LDS.128 R28, [UR4+0x20] ;  /* 0x00002004ff1c7984 */ /* 0x000ea80008000c00 */
[----:B------:R-:W1:Y:S03]  /*0480*/  LDS.128 R12, [UR4+0x10] ;  /* 0x00001004ff0c7984 */ /* 0x000e660008000c00 */
[----:B------:R-:W-:Y:S01]  /*0490*/  DFMA R6, R6, R6, R6 ;  /* 0x000000060606722b */ /* 0x000fe20000000006 */
[----:B------:R-:W1:Y:S07]  /*04a0*/  LDS.64 R22, [UR4+0x30] ;  /* 0x00003004ff167984 */ /* 0x000e6e0008000a00 */
[----:B----4-:R-:W-:-:S02]  /*04b0*/  DFMA R2, R4, R6, R4 ;  /* 0x000000060402722b */ /* 0x010fc40000000004 */
[----:B------:R-:W4:Y:S01]  /*04c0*/  LDS.128 R4, [UR4] ;  /* 0x00000004ff047984 */ /* 0x000f220008000c00 */
[----:B---3--:R-:W-:-:S05]  /*04d0*/  FSETP.GEU.AND P1, PT, |R33|, 6.5827683646048100446e-37, PT ;  /* 0x036000002100780b */ /* 0x008fca0003f2e200 */
[----:B------:R-:W-:-:S08]  /*04e0*/  DFMA R8, R2, -R24, 1 ;  /* 0x3ff000000208742b */ /* 0x000fd00000000818 */
[----:B------:R-:W-:-:S08]  /*04f0*/  DFMA R2, R2, R8, R2 ;  /* 0x000000080202722b */ /* 0x000fd00000000002 */
[----:B0-----:R-:W-:Y:S01]  /*0500*/  DMUL R8, R2, R16 ;  /* 0x0000001002087228 */ /* 0x001fe20000000000 */
[----:B--2---:R-:W-:Y:S01]  /*0510*/  IMAD.MOV.U32 R20, RZ, RZ, R30 ;  /* 0x000000ffff147224 */ /* 0x004fe200078e001e */
[----:B------:R-:W-:Y:S01]  /*0520*/  MOV R18, R28 ;  /* 0x0000001c00127202 */ /* 0x000fe20000000f00 */
[----:B------:R-:W-:Y:S02]  /*0530*/  IMAD.MOV.U32 R21, RZ, RZ, R31 ;  /* 0x000000ffff157224 */ /* 0x000fe400078e001f */
[----:B------:R-:W-:Y:S01]  /*0540*/  IMAD.MOV.U32 R19, RZ, RZ, R29 ;  /* 0x000000ffff137224 */ /* 0x000fe200078e001d */
[----:B-1----:R0:W-:Y:S02]  /*0550*/  STL.64 [R1+0x10], R12 ;  /* 0x0000100c01007387 */ /* 0x0021e40000100a00 */
[----:B------:R-:W-:Y:S01]  /*0560*/  DFMA R24, R8, -R24, R16 ;  /* 0x800000180818722b */ /* 0x000fe20000000010 */
[----:B------:R-:W-:Y:S01]  /*0570*/  IMAD.MOV.U32 R16, RZ, RZ, R14 ;  /* 0x000000ffff107224 */ /* 0x000fe200078e000e */
[----:B------:R0:W-:Y:S01]  /*0580*/  STL.128 [R1+0x30], R20 ;  /* 0x0000301401007387 */ /* 0x0001e20000100c00 */
[----:B------:R-:W-:-:S05]  /*0590*/  IMAD.MOV.U32 R17, RZ, RZ, R15 ;  /* 0x000000ffff117224 */ /* 0x000fca00078e000f */
[----:B------:R-:W-:Y:S01]  /*05a0*/  DFMA R2, R2, R24, R8 ;  /* 0x000000180202722b */ /* 0x000fe20000000008 */
[----:B------:R0:W-:Y:S01]  /*05b0*/  STL.128 [R1+0x20], R16 ;  /* 0x0000201001007387 */ /* 0x0001e20000100c00 */
[----:B------:R-:W-:-:S03]  /*05c0*/  IMAD R9, R32, 0x8, R27 ;  /* 0x0000000820097824 */ /* 0x000fc600078e021b */
[----:B----4-:R0:W-:Y:S05]  /*05d0*/  STL.128 [R1], R4 ;  /* 0x0000000401007387 */ /* 0x0101ea0000100c00 */
[----:B------:R-:W-:-:S05]  /*05e0*/  FFMA R8, RZ, UR6, R3 ;  /* 0x00000006ff087c23 */ /* 0x000fca0008000003 */
[----:B------:R-:W-:Y:S01]  /*05f0*/  FSETP.GT.AND P0, PT, |R8|, 1.469367938527859385e-39, PT ;  /* 0x001000000800780b */ /* 0x000fe20003f04200 */
[----:B-----5:R0:W-:-:S12]  /*0600*/  STL.64 [R9], R10 ;  /* 0x0000000a09007387 */ /* 0x0201d80000100a00 */
[----:B------:R-:W-:Y:S05]  /*0610*/  @P0 BRA P1, `(.L_x_4) ;  /* 0x0000000000280947 */ /* 0x000fea0000800000 */
[----:B------:R-:W1:Y:S01]  /*0620*/  LDCU.64 UR4, c[0x3][0x30] ;  /* 0x00c00600ff0477ac */ /* 0x000e620008000a00 */
[----:B------:R-:W-:Y:S01]  /*0630*/  MOV R44, 0x6a0 ;  /* 0x000006a0002c7802 */ /* 0x000fe20000000f00 */
[----:B------:R-:W2:Y:S01]  /*0640*/  LDCU.64 UR6, c[0x3][0x38] ;  /* 0x00c00700ff0677ac */ /* 0x000ea20008000a00 */
[----:B-1----:R-:W-:Y:S01]  /*0650*/  MOV R38, UR4 ;  /* 0x0000000400267c02 */ /* 0x002fe20008000f00 */
[----:B------:R-:W-:Y:S02]  /*0660*/  IMAD.U32 R39, RZ, RZ, UR5 ;  /* 0x00000005ff277e24 */ /* 0x000fe4000f8e00ff */
[----:B--2---:R-:W-:Y:S02]  /*0670*/  IMAD.U32 R40, RZ, RZ, UR6 ;  /* 0x00000006ff287e24 */ /* 0x004fe4000f8e00ff */
[----:B------:R-:W-:-:S07]  /*0680*/  IMAD.U32 R41, RZ, RZ, UR7 ;  /* 0x00000007ff297e24 */ /* 0x000fce000f8e00ff */
[----:B0-----:R-:W-:Y:S05]  /*0690*/  CALL.REL.NOINC `($__internal_0_$__cuda_sm20_div_rn_f64_full) ;  /* 0x0000004c00947944 */ /* 0x001fea0003c00000 */
[----:B------:R-:W-:Y:S01]  /*06a0*/  IMAD.MOV.U32 R2, RZ, RZ, R50 ;  /* 0x000000ffff027224 */ /* 0x000fe200078e0032 */
[----:B------:R-:W-:-:S07]  /*06b0*/  MOV R3, R51 ;  /* 0x0000003300037202 */ /* 0x000fce0000000f00 */
.L_x_4:
[----:B0-----:R-:W0:Y:S01]  /*06c0*/  F2I.F64.TRUNC R17, R2 ;  /* 0x0000000200117311 */ /* 0x001e22000030d100 */
[----:B------:R-:W-:Y:S01]  /*06d0*/  BSSY.RECONVERGENT B1, `(.L_x_5) ;  /* 0x0000138000017945 */ /* 0x000fe20003800200 */
[----:B------:R-:W-:Y:S02]  /*06e0*/  IMAD.MOV.U32 R18, RZ, RZ, R6 ;  /* 0x000000ffff127224 */ /* 0x000fe400078e0006 */
[----:B------:R-:W-:Y:S02]  /*06f0*/  IMAD.MOV.U32 R19, RZ, RZ, R7 ;  /* 0x000000ffff137224 */ /* 0x000fe400078e0007 */
[----:B------:R-:W-:Y:S02]  /*0700*/  IMAD.MOV.U32 R20, RZ, RZ, R12 ;  /* 0x000000ffff147224 */ /* 0x000fe400078e000c */
[----:B------:R-:W-:Y:S01]  /*0710*/  IMAD.MOV.U32 R21, RZ, RZ, R13 ;  /* 0x000000ffff157224 */ /* 0x000fe200078e000d */
[----:B0-----:R-:W-:-:S13]  /*0720*/  ISETP.GE.AND P0, PT, R17, 0x1, PT ;  /* 0x000000011100780c */ /* 0x001fda0003f06270 */
[----:B------:R-:W-:Y:S05]  /*0730*/  @!P0 BRA `(.L_x_6) ;  /* 0x0000001000c48947 */ /* 0x000fea0003800000 */
[----:B------:R-:W2:Y:S01]  /*0740*/  LDL.128 R28, [R1+0x20] ;  /* 0x00002000011c7983 */ /* 0x000ea20000100c00 */
[----:B------:R-:W2:Y:S03]  /*0750*/  LDC.64 R6, c[0x3][0x38] ;  /* 0x00c00e00ff067b82 */ /* 0x000ea60000000a00 */
[----:B------:R-:W3:Y:S01]  /*0760*/  LDL.128 R8, [R1+0x30] ;  /* 0x0000300001087983 */ /* 0x000ee20000100c00 */
[C---:B------:R-:W-:Y:S01]  /*0770*/  ISETP.GE.U32.AND P0, PT, R17.reuse, 0x4, PT ;  /* 0x000000041100780c */ /* 0x040fe20003f06070 */
[----:B------:R-:W-:Y:S01]  /*0780*/  BSSY.RECONVERGENT B2, `(.L_x_7) ;  /* 0x00000e9000027945 */ /* 0x000fe20003800200 */
[----:B------:R-:W-:Y:S01]  /*0790*/  LOP3.LUT R16, R17, 0x3, RZ, 0xc0, !PT ;  /* 0x0000000311107812 */ /* 0x000fe200078ec0ff */
[C-C-:B--2---:R-:W-:Y:S02]  /*07a0*/  DFMA R2, R6.reuse, 0.5, -R28.reuse ;  /* 0x3fe000000602782b */ /* 0x144fe4000000081c */
[----:B------:R-:W-:-:S06]  /*07b0*/  DFMA R6, R6, 0.5, R28 ;  /* 0x3fe000000606782b */ /* 0x000fcc000000001c */
[----:B------:R-:W-:Y:S02]  /*07c0*/  DFMA R12, R30, -R2, 1 ;  /* 0x3ff000001e0c742b */ /* 0x000fe40000000802 */
[----:B---3--:R-:W-:Y:S01]  /*07d0*/  DMUL R14, R2, R8 ;  /* 0x00000008020e7228 */ /* 0x008fe20000000000 */
[----:B------:R-:W-:Y:S10]  /*07e0*/  @!P0 BRA `(.L_x_8) ;  /* 0x0000000c00888947 */ /* 0x000ff40003800000 */
[----:B------:R-:W-:-:S04]  /*07f0*/  LOP3.LUT R17, R17, 0x7ffffffc, RZ, 0xc0, !PT ;  /* 0x7ffffffc11117812 */ /* 0x000fc800078ec0ff */
[----:B------:R-:W-:-:S07]  /*0800*/  IADD3 R17, PT, PT, -R17, RZ, RZ ;  /* 0x000000ff11117210 */ /* 0x000fce0007ffe1ff */
.L_x_25:
[----:B------:R-:W-:Y:S01]  /*0810*/  DADD R22, -R20, -R18 ;  /* 0x0000000014167229 */ /* 0x000fe20000000912 */
[----:B------:R-:W-:Y:S01]  /*0820*/  IMAD.MOV.U32 R24, RZ, RZ, 0x1 ;  /* 0x00000001ff187424 */ /* 0x000fe200078e00ff */
[----:B------:R-:W-:Y:S01]  /*0830*/  BSSY.RECONVERGENT B3, `(.L_x_9) ;  /* 0x000001e000037945 */ /* 0x000fe20003800200 */
[----:B------:R-:W-:-:S05]  /*0840*/  VIADD R17, R17, 0x4 ;  /* 0x0000000411117836 */ /* 0x000fca0000000000 */
[----:B------:R-:W-:Y:S01]  /*0850*/  DFMA R22, R6, R22, R4 ;  /* 0x000000160616722b */ /* 0x000fe20000000004 */
[----:B------:R-:W-:-:S07]  /*0860*/  ISETP.NE.AND P0, PT, R17, RZ, PT ;  /* 0x000000ff1100720c */ /* 0x000fce0003f05270 */
[----:B------:R-:W-:-:S08]  /*0870*/  DADD R4, -R10, R22 ;  /* 0x000000000a047229 */ /* 0x000fd00000000116 */
[----:B------:R-:W-:Y:S02]  /*0880*/  DFMA R32, -R2, R4, 1 ;  /* 0x3ff000000220742b */ /* 0x000fe40000000104 */
[----:B------:R-:W-:-:S04]  /*0890*/  DFMA R4, R4, R20, R8 ;  /* 0x000000140404722b */ /* 0x000fc80000000008 */
[----:B------:R-:W0:Y:S04]  /*08a0*/  MUFU.RCP64H R25, R33 ;  /* 0x0000002100197308 */ /* 0x000e280000001800 */
[----:B------:R-:W-:-:S08]  /*08b0*/  DFMA R4, R6, R4, R20 ;  /* 0x000000040604722b */ /* 0x000fd00000000014 */
[----:B------:R-:W-:Y:S02]  /*08c0*/  DADD R38, R14, R4 ;  /* 0x000000000e267229 */ /* 0x000fe40000000004 */
[----:B0-----:R-:W-:-:S08]  /*08d0*/  DFMA R28, -R32, R24, 1 ;  /* 0x3ff00000201c742b */ /* 0x001fd00000000118 */
[----:B------:R-:W-:Y:S01]  /*08e0*/  FSETP.GEU.AND P2, PT, |R39|, 6.5827683646048100446e-37, PT ;  /* 0x036000002700780b */ /* 0x000fe20003f4e200 */
[----:B------:R-:W-:-:S08]  /*08f0*/  DFMA R28, R28, R28, R28 ;  /* 0x0000001c1c1c722b */ /* 0x000fd0000000001c */
[----:B------:R-:W-:-:S08]  /*0900*/  DFMA R28, R24, R28, R24 ;  /* 0x0000001c181c722b */ /* 0x000fd00000000018 */
[----:B------:R-:W-:-:S08]  /*0910*/  DFMA R20, -R32, R28, 1 ;  /* 0x3ff000002014742b */ /* 0x000fd0000000011c */
[----:B------:R-:W-:-:S08]  /*0920*/  DFMA R20, R28, R20, R28 ;  /* 0x000000141c14722b */ /* 0x000fd0000000001c */
[----:B------:R-:W-:-:S08]  /*0930*/  DMUL R4, R38, R20 ;  /* 0x0000001426047228 */ /* 0x000fd00000000000 */
[----:B------:R-:W-:-:S08]  /*0940*/  DFMA R24, -R32, R4, R38 ;  /* 0x000000042018722b */ /* 0x000fd00000000126 */
[----:B------:R-:W-:Y:S02]  /*0950*/  DFMA R4, R20, R24, R4 ;  /* 0x000000181404722b */ /* 0x000fe40000000004 */
[----:B------:R-:W-:-:S08]  /*0960*/  DFMA R20, R30, R18, R22 ;  /* 0x000000121e14722b */ /* 0x000fd00000000016 */
[----:B------:R-:W-:-:S05]  /*0970*/  FFMA R24, RZ, R33, R5 ;  /* 0x00000021ff187223 */ /* 0x000fca0000000005 */
[----:B------:R-:W-:Y:S01]  /*0980*/  FSETP.GT.AND P1, PT, |R24|, 1.469367938527859385e-39, PT ;  /* 0x001000001800780b */ /* 0x000fe20003f24200 */
[----:B------:R-:W-:-:S12]  /*0990*/  DFMA R24, R6, R20, R18 ;  /* 0x000000140618722b */ /* 0x000fd80000000012 */
[----:B------:R-:W-:Y:S05]  /*09a0*/  @P1 BRA P2, `(.L_x_10) ;  /* 0x0000000000181947 */ /* 0x000fea0001000000 */
[----:B------:R-:W-:Y:S01]  /*09b0*/  IMAD.MOV.U32 R40, RZ, RZ, R32 ;  /* 0x000000ffff287224 */ /* 0x000fe200078e0020 */
[----:B------:R-:W-:Y:S01]  /*09c0*/  MOV R44, 0x9f0 ;  /* 0x000009f0002c7802 */ /* 0x000fe20000000f00 */
[----:B------:R-:W-:-:S07]  /*09d0*/  IMAD.MOV.U32 R41, RZ, RZ, R33 ;  /* 0x000000ffff297224 */ /* 0x000fce00078e0021 */
[----:B------:R-:W-:Y:S05]  /*09e0*/  CALL.REL.NOINC `($__internal_0_$__cuda_sm20_div_rn_f64_full) ;  /* 0x0000004800c07944 */ /* 0x000fea0003c00000 */
[----:B------:R-:W-:Y:S01]  /*09f0*/  MOV R4, R50 ;  /* 0x0000003200047202 */ /* 0x000fe20000000f00 */
[----:B------:R-:W-:-:S07]  /*0a00*/  IMAD.MOV.U32 R5, RZ, RZ, R51 ;  /* 0x000000ffff057224 */ /* 0x000fce00078e0033 */
.L_x_10:
[----:B------:R-:W-:Y:S05]  /*0a10*/  BSYNC.RECONVERGENT B3 ;  /* 0x0000000000037941 */ /* 0x000fea0003800200 */
.L_x_9:
[----:B------:R-:W0:Y:S01]  /*0a20*/  MUFU.RCP64H R19, R13 ;  /* 0x0000000d00137308 */ /* 0x000e220000001800 */
[----:B------:R-:W-:Y:S01]  /*0a30*/  IMAD.MOV.U32 R18, RZ, RZ, 0x1 ;  /* 0x00000001ff127424 */ /* 0x000fe200078e00ff */
[----:B------:R-:W-:Y:S01]  /*0a40*/  DFMA R38, R2, R22, R24 ;  /* 0x000000160226722b */ /* 0x000fe20000000018 */
[----:B------:R-:W-:Y:S09]  /*0a50*/  BSSY.RECONVERGENT B3, `(.L_x_11) ;  /* 0x0000013000037945 */ /* 0x000ff20003800200 */
[----:B------:R-:W-:Y:S01]  /*0a60*/  FSETP.GEU.AND P2, PT, |R39|, 6.5827683646048100446e-37, PT ;  /* 0x036000002700780b */ /* 0x000fe20003f4e200 */
[----:B0-----:R-:W-:-:S08]  /*0a70*/  DFMA R20, -R12, R18, 1 ;  /* 0x3ff000000c14742b */ /* 0x001fd00000000112 */
[----:B------:R-:W-:-:S08]  /*0a80*/  DFMA R20, R20, R20, R20 ;  /* 0x000000141414722b */ /* 0x000fd00000000014 */
[----:B------:R-:W-:-:S08]  /*0a90*/  DFMA R20, R18, R20, R18 ;  /* 0x000000141214722b */ /* 0x000fd00000000012 */
[----:B------:R-:W-:-:S08]  /*0aa0*/  DFMA R18, -R12, R20, 1 ;  /* 0x3ff000000c12742b */ /* 0x000fd00000000114 */
[----:B------:R-:W-:-:S08]  /*0ab0*/  DFMA R18, R20, R18, R20 ;  /* 0x000000121412722b */ /* 0x000fd00000000014 */
[----:B------:R-:W-:-:S08]  /*0ac0*/  DMUL R20, R38, R18 ;  /* 0x0000001226147228 */ /* 0x000fd00000000000 */
[----:B------:R-:W-:-:S08]  /*0ad0*/  DFMA R24, -R12, R20, R38 ;  /* 0x000000140c18722b */ /* 0x000fd00000000126 */
[----:B------:R-:W-:-:S10]  /*0ae0*/  DFMA R18, R18, R24, R20 ;  /* 0x000000181212722b */ /* 0x000fd40000000014 */
[----:B------:R-:W-:-:S05]  /*0af0*/  FFMA R20, RZ, R13, R19 ;  /* 0x0000000dff147223 */ /* 0x000fca0000000013 */
[----:B------:R-:W-:-:S13]  /*0b00*/  FSETP.GT.AND P1, PT, |R20|, 1.469367938527859385e-39, PT ;  /* 0x001000001400780b */ /* 0x000fda0003f24200 */
[----:B------:R-:W-:Y:S05]  /*0b10*/  @P1 BRA P2, `(.L_x_12) ;  /* 0x0000000000181947 */ /* 0x000fea0001000000 */
[----:B------:R-:W-:Y:S01]  /*0b20*/  IMAD.MOV.U32 R40, RZ, RZ, R12 ;  /* 0x000000ffff287224 */ /* 0x000fe200078e000c */
[----:B------:R-:W-:Y:S01]  /*0b30*/  MOV R44, 0xb60 ;  /* 0x00000b60002c7802 */ /* 0x000fe20000000f00 */
[----:B------:R-:W-:-:S07]  /*0b40*/  IMAD.MOV.U32 R41, RZ, RZ, R13 ;  /* 0x000000ffff297224 */ /* 0x000fce00078e000d */
[----:B------:R-:W-:Y:S05]  /*0b50*/  CALL.REL.NOINC `($__internal_0_$__cuda_sm20_div_rn_f64_full) ;  /* 0x0000004800647944 */ /* 0x000fea0003c00000 */
[----:B------:R-:W-:Y:S01]  /*0b60*/  MOV R18, R50 ;  /* 0x0000003200127202 */ /* 0x000fe20000000f00 */
[----:B------:R-:W-:-:S07]  /*0b70*/  IMAD.MOV.U32 R19, RZ, RZ, R51 ;  /* 0x000000ffff137224 */ /* 0x000fce00078e0033 */
.L_x_12:
[----:B------:R-:W-:Y:S05]  /*0b80*/  BSYNC.RECONVERGENT B3 ;  /* 0x0000000000037941 */ /* 0x000fea0003800200 */
.L_x_11:
[----:B------:R-:W-:Y:S01]  /*0b90*/  DADD R20, -R18, -R4 ;  /* 0x0000000012147229 */ /* 0x000fe20000000904 */
[----:B------:R-:W-:Y:S01]  /*0ba0*/  IMAD.MOV.U32 R24, RZ, RZ, 0x1 ;  /* 0x00000001ff187424 */ /* 0x000fe200078e00ff */
[----:B------:R-:W-:Y:S06]  /*0bb0*/  BSSY.RECONVERGENT B3, `(.L_x_13) ;  /* 0x000001d000037945 */ /* 0x000fec0003800200 */
[----:B------:R-:W-:-:S08]  /*0bc0*/  DFMA R22, R2, R20, R22 ;  /* 0x000000140216722b */ /* 0x000fd00000000016 */
[----:B------:R-:W-:-:S08]  /*0bd0*/  DFMA R20, R6, R20, R22 ;  /* 0x000000140614722b */ /* 0x000fd00000000016 */
        /* <DEDUP_REMOVED lines=16> */
[----:B------:R-:W-:Y:S01]  /*0ce0*/  FFMA R24, RZ, R33, R5 ;  /* 0x00000021ff187223 */ /* 0x000fe20000000005 */
[----:B------:R-:W-:-:S04]  /*0cf0*/  DFMA R22, R6, R22, R18 ;  /* 0x000000160616722b */ /* 0x000fc80000000012 */
        /* <DEDUP_REMOVED lines=8> */
.L_x_14:
[----:B------:R-:W-:Y:S05]  /*0d80*/  BSYNC.RECONVERGENT B3 ;  /* 0x0000000000037941 */ /* 0x000fea0003800200 */
.L_x_13:
        /* <DEDUP_REMOVED lines=22> */
.L_x_16:
[----:B------:R-:W-:Y:S05]  /*0ef0*/  BSYNC.RECONVERGENT B3 ;  /* 0x0000000000037941 */ /* 0x000fea0003800200 */
.L_x_15:
        /* <DEDUP_REMOVED lines=31> */
.L_x_18:
[----:B------:R-:W-:Y:S05]  /*10f0*/  BSYNC.RECONVERGENT B3 ;  /* 0x0000000000037941 */ /* 0x000fea0003800200 */
.L_x_17:
        /* <DEDUP_REMOVED lines=22> */
.L_x_20:
[----:B------:R-:W-:Y:S05]  /*1260*/  BSYNC.RECONVERGENT B3 ;  /* 0x0000000000037941 */ /* 0x000fea0003800200 */
.L_x_19:
        /* <DEDUP_REMOVED lines=31> */
.L_x_22:
[----:B------:R-:W-:Y:S05]  /*1460*/  BSYNC.RECONVERGENT B3 ;  /* 0x0000000000037941 */ /* 0x000fea0003800200 */
.L_x_21:
        /* <DEDUP_REMOVED lines=22> */
.L_x_24:
[----:B------:R-:W-:Y:S05]  /*15d0*/  BSYNC.RECONVERGENT B3 ;  /* 0x0000000000037941 */ /* 0x000fea0003800200 */
.L_x_23:
[----:B------:R-:W-:-:S08]  /*15e0*/  DADD R4, -R20, -R18 ;  /* 0x0000000014047229 */ /* 0x000fd00000000912 */
[----:B------:R-:W-:Y:S01]  /*15f0*/  DFMA R4, R2, R4, R22 ;  /* 0x000000040204722b */ /* 0x000fe20000000016 */
[----:B------:R-:W-:Y:S10]  /*1600*/  @P0 BRA `(.L_x_25) ;  /* 0xfffffff000800947 */ /* 0x000ff4000383ffff */
.L_x_8:
[----:B------:R-:W-:Y:S05]  /*1610*/  BSYNC.RECONVERGENT B2 ;  /* 0x0000000000027941 */ /* 0x000fea0003800200 */
.L_x_7:
[----:B------:R-:W-:Y:S01]  /*1620*/  ISETP.NE.AND P0, PT, R16, RZ, PT ;  /* 0x000000ff1000720c */ /* 0x000fe20003f05270 */
[----:B------:R-:W-:-:S12]  /*1630*/  BSSY.RECONVERGENT B2, `(.L_x_26) ;  /* 0x000003e000027945 */ /* 0x000fd80003800200 */
[----:B------:R-:W-:Y:S05]  /*1640*/  @!P0 BRA `(.L_x_27) ;  /* 0x0000000000f08947 */ /* 0x000fea0003800000 */
[----:B------:R-:W-:-:S07]  /*1650*/  IMAD.MOV R27, RZ, RZ, -R16 ;  /* 0x000000ffff1b7224 */ /* 0x000fce00078e0a10 */
.L_x_32:
        /* <DEDUP_REMOVED lines=26> */
[----:B------:R-:W-:Y:S01]  /*1800*/  MOV R40, R28 ;  /* 0x0000001c00287202 */ /* 0x000fe20000000f00 */
[----:B------:R-:W-:Y:S01]  /*1810*/  IMAD.MOV.U32 R41, RZ, RZ, R29 ;  /* 0x000000ffff297224 */ /* 0x000fe200078e001d */
[----:B------:R-:W-:-:S07]  /*1820*/  MOV R44, 0x1840 ;  /* 0x00001840002c7802 */ /* 0x000fce0000000f00 */
[----:B------:R-:W-:Y:S05]  /*1830*/  CALL.REL.NOINC `($__internal_0_$__cuda_sm20_div_rn_f64_full) ;  /* 0x0000003c002c7944 */ /* 0x000fea0003c00000 */
[----:B------:R-:W-:Y:S02]  /*1840*/  IMAD.MOV.U32 R20, RZ, RZ, R50 ;  /* 0x000000ffff147224 */ /* 0x000fe400078e0032 */
[----:B------:R-:W-:-:S07]  /*1850*/  IMAD.MOV.U32 R21, RZ, RZ, R51 ;  /* 0x000000ffff157224 */ /* 0x000fce00078e0033 */
.L_x_29:
[----:B------:R-:W-:Y:S05]  /*1860*/  BSYNC.RECONVERGENT B3 ;  /* 0x0000000000037941 */ /* 0x000fea0003800200 */
.L_x_28:
        /* <DEDUP_REMOVED lines=22> */
.L_x_31:
[----:B------:R-:W-:Y:S05]  /*19d0*/  BSYNC.RECONVERGENT B3 ;  /* 0x0000000000037941 */ /* 0x000fea0003800200 */
.L_x_30:
[----:B------:R-:W-:-:S08]  /*19e0*/  DADD R16, -R20, -R18 ;  /* 0x0000000014107229 */ /* 0x000fd00000000912 */
[----:B------:R-:W-:Y:S01]  /*19f0*/  DFMA R4, R2, R16, R4 ;  /* 0x000000100204722b */ /* 0x000fe20000000004 */
[----:B------:R-:W-:Y:S10]  /*1a00*/  @P0 BRA `(.L_x_32) ;  /* 0xfffffffc00140947 */ /* 0x000ff4000383ffff */
.L_x_27:
[----:B------:R-:W-:Y:S05]  /*1a10*/  BSYNC.RECONVERGENT B2 ;  /* 0x0000000000027941 */ /* 0x000fea0003800200 */
.L_x_26:
[----:B------:R0:W-:Y:S04]  /*1a20*/  STL.64 [R1+0x8], R18 ;  /* 0x0000081201007387 */ /* 0x0001e80000100a00 */
[----:B------:R0:W-:Y:S04]  /*1a30*/  STL.64 [R1+0x10], R20 ;  /* 0x0000101401007387 */ /* 0x0001e80000100a00 */
[----:B------:R0:W-:Y:S02]  /*1a40*/  STL.64 [R1], R4 ;  /* 0x0000000401007387 */ /* 0x0001e40000100a00 */
.L_x_6:
[----:B------:R-:W-:Y:S05]  /*1a50*/  BSYNC.RECONVERGENT B1 ;  /* 0x0000000000017941 */ /* 0x000fea0003800200 */
.L_x_5:
[----:B------:R-:W1:Y:S01]  /*1a60*/  LDCU UR4, c[0x3][0x24] ;  /* 0x00c00480ff0477ac */ /* 0x000e620008000800 */
[----:B------:R-:W2:Y:S01]  /*1a70*/  LDC.64 R10, c[0x3][0x20] ;  /* 0x00c00800ff0a7b82 */ /* 0x000ea20000000a00 */
[----:B------:R-:W-:-:S07]  /*1a80*/  IMAD.MOV.U32 R2, RZ, RZ, 0x1 ;  /* 0x00000001ff027424 */ /* 0x000fce00078e00ff */
[----:B------:R-:W3:Y:S08]  /*1a90*/  LDC.64 R8, c[0x3][0x10] ;  /* 0x00c00400ff087b82 */ /* 0x000ef00000000a00 */
[----:B------:R-:W3:Y:S01]  /*1aa0*/  LDC.64 R38, c[0x3][0x18] ;  /* 0x00c00600ff267b82 */ /* 0x000ee20000000a00 */
[----:B-1----:R-:W2:Y:S02]  /*1ab0*/  MUFU.RCP64H R3, UR4 ;  /* 0x0000000400037d08 */ /* 0x002ea40008001800 */
[----:B--2---:R-:W-:-:S02]  /*1ac0*/  DFMA R6, R2, -R10, 1 ;  /* 0x3ff000000206742b */ /* 0x004fc4000000080a */
[----:B---3--:R-:W-:-:S06]  /*1ad0*/  DADD R38, R38, -R8 ;  /* 0x0000000026267229 */ /* 0x008fcc0000000808 */
[----:B------:R-:W-:-:S08]  /*1ae0*/  DFMA R6, R6, R6, R6 ;  /* 0x000000060606722b */ /* 0x000fd00000000006 */
[----:B------:R-:W-:Y:S01]  /*1af0*/  DFMA R6, R2, R6, R2 ;  /* 0x000000060206722b */ /* 0x000fe20000000002 */
[----:B------:R-:W-:-:S07]  /*1b00*/  FSETP.GEU.AND P1, PT, |R39|, 6.5827683646048100446e-37, PT ;  /* 0x036000002700780b */ /* 0x000fce0003f2e200 */
[----:B------:R-:W-:-:S08]  /*1b10*/  DFMA R2, R6, -R10, 1 ;  /* 0x3ff000000602742b */ /* 0x000fd0000000080a */
[----:B------:R-:W-:-:S08]  /*1b20*/  DFMA R2, R6, R2, R6 ;  /* 0x000000020602722b */ /* 0x000fd00000000006 */
[----:B------:R-:W-:-:S08]  /*1b30*/  DMUL R6, R38, R2 ;  /* 0x0000000226067228 */ /* 0x000fd00000000000 */
[----:B------:R-:W-:-:S08]  /*1b40*/  DFMA R8, R6, -R10, R38 ;  /* 0x8000000a0608722b */ /* 0x000fd00000000026 */
[----:B------:R-:W-:-:S10]  /*1b50*/  DFMA R2, R2, R8, R6 ;  /* 0x000000080202722b */ /* 0x000fd40000000006 */
[----:B------:R-:W-:-:S05]  /*1b60*/  FFMA R6, RZ, UR4, R3 ;  /* 0x00000004ff067c23 */ /* 0x000fca0008000003 */
[----:B------:R-:W-:-:S13]  /*1b70*/  FSETP.GT.AND P0, PT, |R6|, 1.469367938527859385e-39, PT ;  /* 0x001000000600780b */ /* 0x000fda0003f04200 */
[----:B------:R-:W-:Y:S05]  /*1b80*/  @P0 BRA P1, `(.L_x_33) ;  /* 0x00000000001c0947 */ /* 0x000fea0000800000 */
[----:B------:R-:W1:Y:S01]  /*1b90*/  LDCU.64 UR4, c[0x3][0x20] ;  /* 0x00c00400ff0477ac */ /* 0x000e620008000a00 */
[----:B------:R-:W-:Y:S02]  /*1ba0*/  MOV R44, 0x1be0 ;  /* 0x00001be0002c7802 */ /* 0x000fe40000000f00 */
[----:B-1----:R-:W-:Y:S01]  /*1bb0*/  MOV R40, UR4 ;  /* 0x0000000400287c02 */ /* 0x002fe20008000f00 */
[----:B------:R-:W-:-:S07]  /*1bc0*/  IMAD.U32 R41, RZ, RZ, UR5 ;  /* 0x00000005ff297e24 */ /* 0x000fce000f8e00ff */
[----:B0-----:R-:W-:Y:S05]  /*1bd0*/  CALL.REL.NOINC `($__internal_0_$__cuda_sm20_div_rn_f64_full) ;  /* 0x0000003800447944 */ /* 0x001fea0003c00000 */
[----:B------:R-:W-:Y:S02]  /*1be0*/  IMAD.MOV.U32 R2, RZ, RZ, R50 ;  /* 0x000000ffff027224 */ /* 0x000fe400078e0032 */
[----:B------:R-:W-:-:S07]  /*1bf0*/  IMAD.MOV.U32 R3, RZ, RZ, R51 ;  /* 0x000000ffff037224 */ /* 0x000fce00078e0033 */
.L_x_33:
[----:B------:R-:W1:Y:S01]  /*1c00*/  LDC.64 R34, c[0x0][0x3a0] ;  /* 0x0000e800ff227b82 */ /* 0x000e620000000a00 */
[----:B------:R-:W2:Y:S07]  /*1c10*/  LDCU UR6, c[0x3][0x3c] ;  /* 0x00c00780ff0677ac */ /* 0x000eae0008000800 */
[----:B------:R-:W3:Y:S01]  /*1c20*/  LDC.64 R8, c[0x3][0x38] ;  /* 0x00c00e00ff087b82 */ /* 0x000ee20000000a00 */
[----:B------:R-:W-:Y:S01]  /*1c30*/  IMAD.MOV.U32 R6, RZ, RZ, 0x1 ;  /* 0x00000001ff067424 */ /* 0x000fe200078e00ff */
[----:B------:R-:W4:Y:S06]  /*1c40*/  LDCU.64 UR4, c[0x3][0x28] ;  /* 0x00c00500ff0477ac */ /* 0x000f2c0008000a00 */
[----:B------:R-:W0:Y:S01]  /*1c50*/  LDC R12, c[0x3][0x2c] ;  /* 0x00c00b00ff0c7b82 */ /* 0x000e220000000800 */
[----:B-1----:R-:W-:-:S05]  /*1c60*/  IMAD.WIDE R34, R26, 0x8, R34 ;  /* 0x000000081a227825 */ /* 0x002fca00078e0222 */
[----:B------:R1:W5:Y:S01]  /*1c70*/  LDG.E.64 R32, desc[UR12][R34.64] ;  /* 0x0000000c22207981 */ /* 0x000362000c1e1b00 */
[----:B--2---:R-:W3:Y:S08]  /*1c80*/  MUFU.RCP64H R7, UR6 ;  /* 0x0000000600077d08 */ /* 0x004ef00008001800 */
[----:B------:R1:W2:Y:S01]  /*1c90*/  F2I.F64.CEIL R27, R2 ;  /* 0x00000002001b7311 */ /* 0x0002a20000309100 */
[----:B0-----:R-:W-:Y:S01]  /*1ca0*/  FSETP.GEU.AND P1, PT, |R12|, 6.5827683646048100446e-37, PT ;  /* 0x036000000c00780b */ /* 0x001fe20003f2e200 */
[----:B---3--:R-:W-:-:S08]  /*1cb0*/  DFMA R10, R6, -R8, 1 ;  /* 0x3ff00000060a742b */ /* 0x008fd00000000808 */
[----:B------:R-:W-:-:S08]  /*1cc0*/  DFMA R10, R10, R10, R10 ;  /* 0x0000000a0a0a722b */ /* 0x000fd0000000000a */
[----:B------:R-:W-:-:S08]  /*1cd0*/  DFMA R10, R6, R10, R6 ;  /* 0x0000000a060a722b */ /* 0x000fd00000000006 */
[----:B------:R-:W-:-:S08]  /*1ce0*/  DFMA R6, R10, -R8, 1 ;  /* 0x3ff000000a06742b */ /* 0x000fd00000000808 */
[----:B------:R-:W-:-:S08]  /*1cf0*/  DFMA R10, R10, R6, R10 ;  /* 0x000000060a0a722b */ /* 0x000fd0000000000a */
[----:B----4-:R-:W-:-:S08]  /*1d00*/  DMUL R6, R10, UR4 ;  /* 0x000000040a067c28 */ /* 0x010fd00008000000 */
[----:B------:R-:W-:-:S08]  /*1d10*/  DFMA R8, R6, -R8, UR4 ;  /* 0x0000000406087e2b */ /* 0x000fd00008000808 */
[----:B------:R-:W-:-:S10]  /*1d20*/  DFMA R6, R10, R8, R6 ;  /* 0x000000080a06722b */ /* 0x000fd40000000006 */
[----:B------:R-:W-:-:S05]  /*1d30*/  FFMA R8, RZ, UR6, R7 ;  /* 0x00000006ff087c23 */ /* 0x000fca0008000007 */
[----:B------:R-:W-:-:S13]  /*1d40*/  FSETP.GT.AND P0, PT, |R8|, 1.469367938527859385e-39, PT ;  /* 0x001000000800780b */ /* 0x000fda0003f04200 */
[----:B-12---:R-:W-:Y:S05]  /*1d50*/  @P0 BRA P1, `(.L_x_34) ;  /* 0x0000000000280947 */ /* 0x006fea0000800000 */
[----:B------:R-:W0:Y:S01]  /*1d60*/  LDCU.64 UR4, c[0x3][0x28] ;  /* 0x00c00500ff0477ac */ /* 0x000e220008000a00 */
[----:B------:R-:W-:Y:S01]  /*1d70*/  MOV R44, 0x1de0 ;  /* 0x00001de0002c7802 */ /* 0x000fe20000000f00 */
[----:B------:R-:W1:Y:S01]  /*1d80*/  LDCU.64 UR6, c[0x3][0x38] ;  /* 0x00c00700ff0677ac */ /* 0x000e620008000a00 */
[----:B0-----:R-:W-:Y:S01]  /*1d90*/  MOV R38, UR4 ;  /* 0x0000000400267c02 */ /* 0x001fe20008000f00 */
[----:B------:R-:W-:Y:S02]  /*1da0*/  IMAD.U32 R39, RZ, RZ, UR5 ;  /* 0x00000005ff277e24 */ /* 0x000fe4000f8e00ff */
[----:B-1----:R-:W-:Y:S02]  /*1db0*/  IMAD.U32 R40, RZ, RZ, UR6 ;  /* 0x00000006ff287e24 */ /* 0x002fe4000f8e00ff */
[----:B------:R-:W-:-:S07]  /*1dc0*/  IMAD.U32 R41, RZ, RZ, UR7 ;  /* 0x00000007ff297e24 */ /* 0x000fce000f8e00ff */
[----:B-----5:R-:W-:Y:S05]  /*1dd0*/  CALL.REL.NOINC `($__internal_0_$__cuda_sm20_div_rn_f64_full) ;  /* 0x0000003400c47944 */ /* 0x020fea0003c00000 */
[----:B------:R-:W-:Y:S01]  /*1de0*/  IMAD.MOV.U32 R6, RZ, RZ, R50 ;  /* 0x000000ffff067224 */ /* 0x000fe200078e0032 */
[----:B------:R-:W-:-:S07]  /*1df0*/  MOV R7, R51 ;  /* 0x0000003300077202 */ /* 0x000fce0000000f00 */
.L_x_34:
[----:B------:R-:W0:Y:S01]  /*1e00*/  F2I.F64.TRUNC R36, R6 ;  /* 0x0000000600247311 */ /* 0x000e22000030d100 */
[----:B------:R-:W1:Y:S01]  /*1e10*/  LDCU UR6, c[0x3][0x24] ;  /* 0x00c00480ff0677ac */ /* 0x000e620008000800 */
[----:B------:R-:W-:Y:S01]  /*1e20*/  BSSY.RECONVERGENT B3, `(.L_x_35) ;  /* 0x0000175000037945 */ /* 0x000fe20003800200 */
[----:B------:R-:W-:Y:S02]  /*1e30*/  IMAD.MOV.U32 R8, RZ, RZ, 0x0 ;  /* 0x00000000ff087424 */ /* 0x000fe400078e00ff */
[----:B------:R-:W-:Y:S01]  /*1e40*/  IMAD.MOV.U32 R9, RZ, RZ, 0x3cb00000 ;  /* 0x3cb00000ff097424 */ /* 0x000fe200078e00ff */
[----:B0-----:R-:W-:-:S13]  /*1e50*/  ISETP.GE.AND P0, PT, R36, 0x1, PT ;  /* 0x000000012400780c */ /* 0x001fda0003f06270 */
[----:B-1----:R-:W-:Y:S05]  /*1e60*/  @!P0 BRA `(.L_x_36) ;  /* 0x0000001400c08947 */ /* 0x002fea0003800000 */
[----:B------:R-:W0:Y:S01]  /*1e70*/  LDC R14, c[0x3][0x40] ;  /* 0x00c01000ff0e7b82 */ /* 0x000e220000000800 */
[----:B------:R-:W2:Y:S04]  /*1e80*/  LDL.128 R28, [R1+0x20] ;  /* 0x00002000011c7983 */ /* 0x000ea80000100c00 */
[----:B------:R1:W5:Y:S03]  /*1e90*/  LDL.128 R8, [R1+0x30] ;  /* 0x0000300001087983 */ /* 0x0003660000100c00 */
[----:B------:R-:W2:Y:S01]  /*1ea0*/  LDC.64 R12, c[0x3][0x38] ;  /* 0x00c00e00ff0c7b82 */ /* 0x000ea20000000a00 */
[----:B0-----:R-:W-:-:S05]  /*1eb0*/  IMAD R14, R14, 0x8, R1 ;  /* 0x000000080e0e7824 */ /* 0x001fca00078e0201 */
[----:B------:R1:W5:Y:S01]  /*1ec0*/  LDL.64 R16, [R14] ;  /* 0x000000000e107983 */ /* 0x0003620000100a00 */
[----:B------:R-:W-:Y:S01]  /*1ed0*/  ISETP.NE.AND P1, PT, R36, 0x1, PT ;  /* 0x000000012400780c */ /* 0x000fe20003f25270 */
[----:B------:R-:W-:Y:S01]  /*1ee0*/  BSSY.RECONVERGENT B2, `(.L_x_37) ;  /* 0x00000f7000027945 */ /* 0x000fe20003800200 */
[----:B------:R-:W-:Y:S01]  /*1ef0*/  PLOP3.LUT P0, PT, PT, PT, PT, 0x8, 0x80 ;  /* 0x000000000080781c */ /* 0x000fe20003f0e170 */
[----:B------:R-:W-:Y:S01]  /*1f00*/  IMAD.MOV.U32 R15, RZ, RZ, RZ ;  /* 0x000000ffff0f7224 */ /* 0x000fe200078e00ff */
[C-C-:B--2---:R-:W-:Y:S02]  /*1f10*/  DFMA R2, R12.reuse, 0.5, R28.reuse ;  /* 0x3fe000000c02782b */ /* 0x144fe4000000001c */
[----:B------:R-:W-:-:S07]  /*1f20*/  DFMA R12, R12, 0.5, -R28 ;  /* 0x3fe000000c0c782b */ /* 0x000fce000000081c */
[----:B-1----:R-:W-:Y:S05]  /*1f30*/  @!P1 BRA `(.L_x_38) ;  /* 0x0000000c00c49947 */ /* 0x002fea0003800000 */
[----:B------:R-:W-:Y:S01]  /*1f40*/  LOP3.LUT R28, R36, 0x7ffffffe, RZ, 0xc0, !PT ;  /* 0x7ffffffe241c7812 */ /* 0x000fe200078ec0ff */
[----:B------:R-:W-:Y:S01]  /*1f50*/  BSSY.RECONVERGENT B1, `(.L_x_39) ;  /* 0x00000ee000017945 */ /* 0x000fe20003800200 */
[----:B------:R-:W-:Y:S02]  /*1f60*/  MOV R15, RZ ;  /* 0x000000ff000f7202 */ /* 0x000fe40000000f00 */
[----:B------:R-:W-:Y:S01]  /*1f70*/  PRMT R25, RZ, 0x7610, R25 ;  /* 0x00007610ff197816 */ /* 0x000fe20000000019 */
[----:B------:R-:W-:-:S07]  /*1f80*/  IMAD.MOV R28, RZ, RZ, -R28 ;  /* 0x000000ffff1c7224 */ /* 0x000fce00078e0a1c */
.L_x_60:
[----:B0-----:R-:W-:Y:S01]  /*1f90*/  DADD R22, -R20, -R18 ;  /* 0x0000000014167229 */ /* 0x001fe20000000912 */
[----:B------:R-:W-:Y:S01]  /*1fa0*/  IMAD.MOV.U32 R6, RZ, RZ, 0x1 ;  /* 0x00000001ff067424 */ /* 0x000fe200078e00ff */
[----:B------:R-:W-:Y:S01]  /*1fb0*/  BSSY.RECONVERGENT B4, `(.L_x_40) ;  /* 0x0000020000047945 */ /* 0x000fe20003800200 */
[----:B------:R-:W-:-:S05]  /*1fc0*/  VIADD R28, R28, 0x2 ;  /* 0x000000021c1c7836 */ /* 0x000fca0000000000 */
[----:B------:R-:W-:Y:S01]  /*1fd0*/  DFMA R22, R22, R2, R4 ;  /* 0x000000021616722b */ /* 0x000fe20000000004 */
[----:B------:R-:W-:-:S07]  /*1fe0*/  ISETP.NE.AND P1, PT, R28, RZ, PT ;  /* 0x000000ff1c00720c */ /* 0x000fce0003f25270 */
[----:B-----5:R-:W-:-:S08]  /*1ff0*/  DADD R4, -R10, R22 ;  /* 0x000000000a047229 */ /* 0x020fd00000000116 */
[----:B------:R-:W-:Y:S02]  /*2000*/  DFMA R42, -R12, R4, 1 ;  /* 0x3ff000000c2a742b */ /* 0x000fe40000000104 */
[----:B------:R-:W-:-:S04]  /*2010*/  DFMA R4, R4, R20, R8 ;  /* 0x000000140404722b */ /* 0x000fc80000000008 */
[----:B------:R-:W0:Y:S04]  /*2020*/  MUFU.RCP64H R7, R43 ;  /* 0x0000002b00077308 */ /* 0x000e280000001800 */
[----:B------:R-:W-:-:S08]  /*2030*/  DFMA R4, R2, R4, R20 ;  /* 0x000000040204722b */ /* 0x000fd00000000014 */
[----:B------:R-:W-:Y:S02]  /*2040*/  DFMA R40, R12, R8, R4 ;  /* 0x000000080c28722b */ /* 0x000fe40000000004 */
        /* <DEDUP_REMOVED lines=15> */
[----:B------:R-:W-:Y:S01]  /*2140*/  MOV R39, R41 ;  /* 0x0000002900277202 */ /* 0x000fe20000000f00 */
[----:B------:R-:W-:Y:S01]  /*2150*/  IMAD.MOV.U32 R40, RZ, RZ, R42 ;  /* 0x000000ffff287224 */ /* 0x000fe200078e002a */
[----:B------:R-:W-:Y:S01]  /*2160*/  MOV R44, 0x2190 ;  /* 0x00002190002c7802 */ /* 0x000fe20000000f00 */
[----:B------:R-:W-:-:S07]  /*2170*/  IMAD.MOV.U32 R41, RZ, RZ, R43 ;  /* 0x000000ffff297224 */ /* 0x000fce00078e002b */
[----:B------:R-:W-:Y:S05]  /*2180*/  CALL.REL.NOINC `($__internal_0_$__cuda_sm20_div_rn_f64_full) ;  /* 0x0000003000d87944 */ /* 0x000fea0003c00000 */
[----:B------:R-:W-:Y:S02]  /*2190*/  IMAD.MOV.U32 R20, RZ, RZ, R50 ;  /* 0x000000ffff147224 */ /* 0x000fe400078e0032 */
[----:B------:R-:W-:-:S07]  /*21a0*/  IMAD.MOV.U32 R21, RZ, RZ, R51 ;  /* 0x000000ffff157224 */ /* 0x000fce00078e0033 */
.L_x_41:
[----:B------:R-:W-:Y:S05]  /*21b0*/  BSYNC.RECONVERGENT B4 ;  /* 0x0000000000047941 */ /* 0x000fea0003800200 */
.L_x_40:
[----:B------:R-:W-:Y:S01]  /*21c0*/  DFMA R18, R30, -R12, 1 ;  /* 0x3ff000001e12742b */ /* 0x000fe2000000080c */
[----:B------:R-:W-:Y:S01]  /*21d0*/  MOV R4, 0x1 ;  /* 0x0000000100047802 */ /* 0x000fe20000000f00 */
[----:B------:R-:W-:Y:S01]  /*21e0*/  DFMA R54, R12, R22, R54 ;  /* 0x000000160c36722b */ /* 0x000fe20000000036 */
[----:B------:R0:W-:Y:S01]  /*21f0*/  STL.64 [R1+0x10], R20 ;  /* 0x0000101401007387 */ /* 0x0001e20000100a00 */
[----:B------:R-:W-:Y:S02]  /*2200*/  BSSY.RECONVERGENT B4, `(.L_x_42) ;  /* 0x0000016000047945 */ /* 0x000fe40003800200 */
[----:B------:R-:W1:Y:S06]  /*2210*/  MUFU.RCP64H R5, R19 ;  /* 0x0000001300057308 */ /* 0x000e6c0000001800 */
[----:B------:R-:W-:Y:S01]  /*2220*/  FSETP.GEU.AND P2, PT, |R55|, 6.5827683646048100446e-37, PT ;  /* 0x036000003700780b */ /* 0x000fe20003f4e200 */
[----:B-1----:R-:W-:-:S08]  /*2230*/  DFMA R6, -R18, R4, 1 ;  /* 0x3ff000001206742b */ /* 0x002fd00000000104 */
        /* <DEDUP_REMOVED lines=9> */
[----:B0-----:R-:W-:Y:S05]  /*22d0*/  @P0 BRA P2, `(.L_x_43) ;  /* 0x0000000000200947 */ /* 0x001fea0001000000 */
[----:B------:R-:W-:Y:S01]  /*22e0*/  IMAD.MOV.U32 R38, RZ, RZ, R54 ;  /* 0x000000ffff267224 */ /* 0x000fe200078e0036 */
[----:B------:R-:W-:Y:S01]  /*22f0*/  MOV R44, 0x2340 ;  /* 0x00002340002c7802 */ /* 0x000fe20000000f00 */
[----:B------:R-:W-:Y:S02]  /*2300*/  IMAD.MOV.U32 R39, RZ, RZ, R55 ;  /* 0x000000ffff277224 */ /* 0x000fe400078e0037 */
[----:B------:R-:W-:Y:S02]  /*2310*/  IMAD.MOV.U32 R40, RZ, RZ, R18 ;  /* 0x000000ffff287224 */ /* 0x000fe400078e0012 */
[----:B------:R-:W-:-:S07]  /*2320*/  IMAD.MOV.U32 R41, RZ, RZ, R19 ;  /* 0x000000ffff297224 */ /* 0x000fce00078e0013 */
[----:B------:R-:W-:Y:S05]  /*2330*/  CALL.REL.NOINC `($__internal_0_$__cuda_sm20_div_rn_f64_full) ;  /* 0x00000030006c7944 */ /* 0x000fea0003c00000 */
[----:B------:R-:W-:Y:S01]  /*2340*/  MOV R6, R50 ;  /* 0x0000003200067202 */ /* 0x000fe20000000f00 */
[----:B------:R-:W-:-:S07]  /*2350*/  IMAD.MOV.U32 R7, RZ, RZ, R51 ;  /* 0x000000ffff077224 */ /* 0x000fce00078e0033 */
.L_x_43:
[----:B------:R-:W-:Y:S05]  /*2360*/  BSYNC.RECONVERGENT B4 ;  /* 0x0000000000047941 */ /* 0x000fea0003800200 */
.L_x_42:
[----:B------:R-:W-:-:S08]  /*2370*/  DADD R18, -R6, -R20 ;  /* 0x0000000006127229 */ /* 0x000fd00000000914 */
[----:B------:R-:W-:-:S07]  /*2380*/  DFMA R4, R12, R18, R22 ;  /* 0x000000120c04722b */ /* 0x000fce0000000016 */
[----:B------:R0:W-:Y:S04]  /*2390*/  STL.128 [R1], R4 ;  /* 0x0000000401007387 */ /* 0x0001e80000100c00 */
[----:B------:R-:W2:Y:S01]  /*23a0*/  LDL.64 R22, [R14] ;  /* 0x000000000e167983 */ /* 0x000ea20000100a00 */
[----:B------:R-:W-:Y:S01]  /*23b0*/  BSSY.RECONVERGENT B4, `(.L_x_44) ;  /* 0x0000034000047945 */ /* 0x000fe20003800200 */
[----:B------:R-:W-:Y:S01]  /*23c0*/  IMAD.MOV.U32 R24, RZ, RZ, 0x1 ;  /* 0x00000001ff187424 */ /* 0x000fe200078e00ff */
[----:B--2---:R-:W-:-:S14]  /*23d0*/  DSETP.GT.AND P0, PT, R22, R16, PT ;  /* 0x000000101600722a */ /* 0x004fdc0003f04000 */
[----:B0-----:R-:W-:Y:S05]  /*23e0*/  @P0 BRA `(.L_x_45) ;  /* 0x0000000000c00947 */ /* 0x001fea0003800000 */
[C---:B------:R-:W-:Y:S02]  /*23f0*/  LOP3.LUT P0, RZ, R25.reuse, 0xff, RZ, 0xc0, !PT ;  /* 0x000000ff19ff7812 */ /* 0x040fe4000780c0ff */
[----:B------:R-:W-:-:S11]  /*2400*/  PRMT R24, R25, 0x7610, R24 ;  /* 0x0000761019187816 */ /* 0x000fd60000000018 */
[----:B------:R-:W-:-:S14]  /*2410*/  DSETP.GEU.OR P0, PT, R22, R16, !P0 ;  /* 0x000000101600722a */ /* 0x000fdc000470e400 */
[----:B------:R-:W-:Y:S05]  /*2420*/  @P0 BRA `(.L_x_45) ;  /* 0x0000000000b00947 */ /* 0x000fea0003800000 */
[----:B------:R-:W0:Y:S08]  /*2430*/  LDC.64 R24, c[0x3][0x18] ;  /* 0x00c00600ff187b82 */ /* 0x000e300000000a00 */
[----:B------:R-:W1:Y:S01]  /*2440*/  LDC.64 R40, c[0x3][0x10] ;  /* 0x00c00400ff287b82 */ /* 0x000e620000000a00 */
[----:B0-----:R-:W-:Y:S01]  /*2450*/  DSETP.GEU.AND P0, PT, R16, R24, PT ;  /* 0x000000181000722a */ /* 0x001fe20003f0e000 */
[----:B------:R-:W-:-:S05]  /*2460*/  PRMT R24, RZ, 0x7610, R24 ;  /* 0x00007610ff187816 */ /* 0x000fca0000000018 */
[----:B-1----:R-:W-:-:S14]  /*2470*/  DSETP.LTU.OR P0, PT, R16, R40, P0 ;  /* 0x000000281000722a */ /* 0x002fdc0000709400 */
[----:B------:R-:W-:Y:S05]  /*2480*/  @P0 BRA `(.L_x_45) ;  /* 0x0000000000980947 */ /* 0x000fea0003800000 */
[----:B------:R-:W0:Y:S01]  /*2490*/  LDC.64 R42, c[0x3][0x20] ;  /* 0x00c00800ff2a7b82 */ /* 0x000e220000000a00 */
[----:B------:R-:W0:Y:S01]  /*24a0*/  MUFU.RCP64H R39, UR6 ;  /* 0x0000000600277d08 */ /* 0x000e220008001800 */
[----:B------:R-:W-:Y:S01]  /*24b0*/  IMAD.MOV.U32 R38, RZ, RZ, 0x1 ;  /* 0x00000001ff267424 */ /* 0x000fe200078e00ff */
[----:B------:R-:W-:Y:S01]  /*24c0*/  DADD R40, R16, -R40 ;  /* 0x0000000010287229 */ /* 0x000fe20000000828 */
[----:B------:R-:W-:Y:S09]  /*24d0*/  BSSY.RECONVERGENT B5, `(.L_x_46) ;  /* 0x0000016000057945 */ /* 0x000ff20003800200 */
[----:B------:R-:W-:Y:S01]  /*24e0*/  FSETP.GEU.AND P2, PT, |R41|, 6.5827683646048100446e-37, PT ;  /* 0x036000002900780b */ /* 0x000fe20003f4e200 */
[----:B0-----:R-:W-:-:S08]  /*24f0*/  DFMA R44, R38, -R42, 1 ;  /* 0x3ff00000262c742b */ /* 0x001fd0000000082a */
[----:B------:R-:W-:-:S08]  /*2500*/  DFMA R44, R44, R44, R44 ;  /* 0x0000002c2c2c722b */ /* 0x000fd0000000002c */
[----:B------:R-:W-:-:S08]  /*2510*/  DFMA R44, R38, R44, R38 ;  /* 0x0000002c262c722b */ /* 0x000fd00000000026 */
        /* <DEDUP_REMOVED lines=8> */
[----:B------:R-:W0:Y:S01]  /*25a0*/  LDCU.64 UR4, c[0x3][0x20] ;  /* 0x00c00400ff0477ac */ /* 0x000e220008000a00 */
[----:B------:R-:W-:Y:S01]  /*25b0*/  IMAD.MOV.U32 R38, RZ, RZ, R40 ;  /* 0x000000ffff267224 */ /* 0x000fe200078e0028 */
[----:B------:R-:W-:Y:S02]  /*25c0*/  MOV R39, R41 ;  /* 0x0000002900277202 */ /* 0x000fe40000000f00 */
[----:B------:R-:W-:Y:S01]  /*25d0*/  MOV R44, 0x2610 ;  /* 0x00002610002c7802 */ /* 0x000fe20000000f00 */
[----:B0-----:R-:W-:Y:S02]  /*25e0*/  IMAD.U32 R40, RZ, RZ, UR4 ;  /* 0x00000004ff287e24 */ /* 0x001fe4000f8e00ff */
[----:B------:R-:W-:-:S07]  /*25f0*/  IMAD.U32 R41, RZ, RZ, UR5 ;  /* 0x00000005ff297e24 */ /* 0x000fce000f8e00ff */
[----:B------:R-:W-:Y:S05]  /*2600*/  CALL.REL.NOINC `($__internal_0_$__cuda_sm20_div_rn_f64_full) ;  /* 0x0000002c00b87944 */ /* 0x000fea0003c00000 */
[----:B------:R-:W-:Y:S02]  /*2610*/  IMAD.MOV.U32 R16, RZ, RZ, R50 ;  /* 0x000000ffff107224 */ /* 0x000fe400078e0032 */
[----:B------:R-:W-:-:S07]  /*2620*/  IMAD.MOV.U32 R17, RZ, RZ, R51 ;  /* 0x000000ffff117224 */ /* 0x000fce00078e0033 */
.L_x_47:
[----:B------:R-:W-:Y:S05]  /*2630*/  BSYNC.RECONVERGENT B5 ;  /* 0x0000000000057941 */ /* 0x000fea0003800200 */
.L_x_46:
[----:B------:R-:W0:Y:S01]  /*2640*/  F2I.F64.TRUNC R16, R16 ;  /* 0x0000001000107311 */ /* 0x000e22000030d100 */
[----:B------:R-:W-:Y:S01]  /*2650*/  BSSY.RECONVERGENT B0, `(.L_x_48) ;  /* 0x0000008000007945 */ /* 0x000fe20003800200 */
[----:B0-----:R-:W-:-:S04]  /*2660*/  ISETP.GE.AND P0, PT, R16, RZ, PT ;  /* 0x000000ff1000720c */ /* 0x001fc80003f06270 */
[----:B------:R-:W-:-:S13]  /*2670*/  ISETP.GE.OR P0, PT, R16, R27, !P0 ;  /* 0x0000001b1000720c */ /* 0x000fda0004706670 */
[----:B------:R-:W-:Y:S05]  /*2680*/  @P0 BRA `(.L_x_49) ;  /* 0x0000000000100947 */ /* 0x000fea0003800000 */
[----:B------:R-:W-:-:S05]  /*2690*/  IMAD.WIDE.U32 R16, R16, 0x8, R32 ;  /* 0x0000000810107825 */ /* 0x000fca00078e0020 */
[----:B------:R-:W2:Y:S02]  /*26a0*/  LD.E.64 R38, desc[UR12][R16.64] ;  /* 0x0000000c10267980 */ /* 0x000ea4000c101b00 */
[----:B--2---:R-:W-:-:S07]  /*26b0*/  DADD R38, R38, 1 ;  /* 0x3ff0000026267429 */ /* 0x004fce0000000000 */
[----:B------:R0:W-:Y:S04]  /*26c0*/  ST.E.64 desc[UR12][R16.64], R38 ;  /* 0x0000002610007985 */ /* 0x0001e8000c101b0c */
.L_x_49:
[----:B------:R-:W-:Y:S05]  /*26d0*/  BSYNC.RECONVERGENT B0 ;  /* 0x0000000000007941 */ /* 0x000fea0003800200 */
.L_x_48:
[----:B------:R-:W-:-:S07]  /*26e0*/  IADD3 R15, PT, PT, R15, 0x1, RZ ;  /* 0x000000010f0f7810 */ /* 0x000fce0007ffe0ff */
.L_x_45:
[----:B------:R-:W-:Y:S05]  /*26f0*/  BSYNC.RECONVERGENT B4 ;  /* 0x0000000000047941 */ /* 0x000fea0003800200 */
.L_x_44:
[----:B------:R-:W-:Y:S01]  /*2700*/  DFMA R18, R2, R18, R4 ;  /* 0x000000120212722b */ /* 0x000fe20000000004 */
[----:B0-----:R-:W-:Y:S01]  /*2710*/  IMAD.MOV.U32 R16, RZ, RZ, 0x1 ;  /* 0x00000001ff107424 */ /* 0x001fe200078e00ff */
[----:B------:R-:W-:Y:S06]  /*2720*/  BSSY.RECONVERGENT B4, `(.L_x_50) ;  /* 0x000001d000047945 */ /* 0x000fec0003800200 */
[----:B------:R-:W-:-:S08]  /*2730*/  DADD R4, -R10, R18 ;  /* 0x000000000a047229 */ /* 0x000fd00000000112 */
        /* <DEDUP_REMOVED lines=21> */
[----:B------:R-:W-:Y:S01]  /*2890*/  IMAD.MOV.U32 R39, RZ, RZ, R41 ;  /* 0x000000ffff277224 */ /* 0x000fe200078e0029 */
[----:B------:R-:W-:Y:S01]  /*28a0*/  MOV R41, R43 ;  /* 0x0000002b00297202 */ /* 0x000fe20000000f00 */
[----:B------:R-:W-:-:S07]  /*28b0*/  IMAD.MOV.U32 R40, RZ, RZ, R42 ;  /* 0x000000ffff287224 */ /* 0x000fce00078e002a */
[----:B------:R-:W-:Y:S05]  /*28c0*/  CALL.REL.NOINC `($__internal_0_$__cuda_sm20_div_rn_f64_full) ;  /* 0x0000002c00087944 */ /* 0x000fea0003c00000 */
[----:B------:R-:W-:Y:S02]  /*28d0*/  IMAD.MOV.U32 R4, RZ, RZ, R50 ;  /* 0x000000ffff047224 */ /* 0x000fe400078e0032 */
[----:B------:R-:W-:-:S07]  /*28e0*/  IMAD.MOV.U32 R5, RZ, RZ, R51 ;  /* 0x000000ffff057224 */ /* 0x000fce00078e0033 */
.L_x_51:
[----:B------:R-:W-:Y:S05]  /*28f0*/  BSYNC.RECONVERGENT B4 ;  /* 0x0000000000047941 */ /* 0x000fea0003800200 */
.L_x_50:
[----:B------:R-:W-:Y:S01]  /*2900*/  DFMA R40, R30, -R12, 1 ;  /* 0x3ff000001e28742b */ /* 0x000fe2000000080c */
[----:B------:R-:W-:Y:S01]  /*2910*/  IMAD.MOV.U32 R6, RZ, RZ, 0x1 ;  /* 0x00000001ff067424 */ /* 0x000fe200078e00ff */
        /* <DEDUP_REMOVED lines=12> */
[----:B------:R-:W-:Y:S01]  /*29e0*/  DFMA R6, R20, R16, R6 ;  /* 0x000000101406722b */ /* 0x000fe20000000006 */
[----:B------:R-:W-:Y:S01]  /*29f0*/  IMAD.MOV.U32 R20, RZ, RZ, R4 ;  /* 0x000000ffff147224 */ /* 0x000fe200078e0004 */
[----:B------:R-:W-:-:S08]  /*2a00*/  MOV R21, R5 ;  /* 0x0000000500157202 */ /* 0x000fd00000000f00 */
[----:B------:R-:W-:-:S05]  /*2a10*/  FFMA R16, RZ, R41, R7 ;  /* 0x00000029ff107223 */ /* 0x000fca0000000007 */
[----:B------:R-:W-:-:S13]  /*2a20*/  FSETP.GT.AND P0, PT, |R16|, 1.469367938527859385e-39, PT ;  /* 0x001000001000780b */ /* 0x000fda0003f04200 */
[----:B0-----:R-:W-:Y:S05]  /*2a30*/  @P0 BRA P2, `(.L_x_53) ;  /* 0x0000000000100947 */ /* 0x001fea0001000000 */
[----:B------:R-:W-:-:S07]  /*2a40*/  MOV R44, 0x2a60 ;  /* 0x00002a60002c7802 */ /* 0x000fce0000000f00 */
[----:B------:R-:W-:Y:S05]  /*2a50*/  CALL.REL.NOINC `($__internal_0_$__cuda_sm20_div_rn_f64_full) ;  /* 0x0000002800a47944 */ /* 0x000fea0003c00000 */
[----:B------:R-:W-:Y:S02]  /*2a60*/  IMAD.MOV.U32 R6, RZ, RZ, R50 ;  /* 0x000000ffff067224 */ /* 0x000fe400078e0032 */
[----:B------:R-:W-:-:S07]  /*2a70*/  IMAD.MOV.U32 R7, RZ, RZ, R51 ;  /* 0x000000ffff077224 */ /* 0x000fce00078e0033 */
.L_x_53:
[----:B------:R-:W-:Y:S05]  /*2a80*/  BSYNC.RECONVERGENT B4 ;  /* 0x0000000000047941 */ /* 0x000fea0003800200 */
.L_x_52:
[----:B------:R-:W-:-:S08]  /*2a90*/  DADD R4, -R20, -R6 ;  /* 0x0000000014047229 */ /* 0x000fd00000000906 */
[----:B------:R-:W-:-:S07]  /*2aa0*/  DFMA R4, R12, R4, R18 ;  /* 0x000000040c04722b */ /* 0x000fce0000000012 */
[----:B------:R0:W-:Y:S04]  /*2ab0*/  STL.128 [R1], R4 ;  /* 0x0000000401007387 */ /* 0x0001e80000100c00 */
[----:B------:R-:W2:Y:S01]  /*2ac0*/  LDL.64 R16, [R14] ;  /* 0x000000000e107983 */ /* 0x000ea20000100a00 */
[----:B------:R-:W-:Y:S01]  /*2ad0*/  BSSY.RECONVERGENT B4, `(.L_x_54) ;  /* 0x0000034000047945 */ /* 0x000fe20003800200 */
[----:B------:R-:W-:Y:S01]  /*2ae0*/  IMAD.MOV.U32 R25, RZ, RZ, 0x1 ;  /* 0x00000001ff197424 */ /* 0x000fe200078e00ff */
[----:B------:R-:W-:Y:S01]  /*2af0*/  MOV R19, R7 ;  /* 0x0000000700137202 */ /* 0x000fe20000000f00 */
[----:B------:R-:W-:Y:S01]  /*2b00*/  IMAD.MOV.U32 R18, RZ, RZ, R6 ;  /* 0x000000ffff127224 */ /* 0x000fe200078e0006 */
[----:B--2---:R-:W-:-:S14]  /*2b10*/  DSETP.GT.AND P0, PT, R16, R22, PT ;  /* 0x000000161000722a */ /* 0x004fdc0003f04000 */
[----:B0-----:R-:W-:Y:S05]  /*2b20*/  @P0 BRA `(.L_x_55) ;  /* 0x0000000000b80947 */ /* 0x001fea0003800000 */
[C---:B------:R-:W-:Y:S02]  /*2b30*/  LOP3.LUT P0, RZ, R24.reuse, 0xff, RZ, 0xc0, !PT ;  /* 0x000000ff18ff7812 */ /* 0x040fe4000780c0ff */
[----:B------:R-:W-:-:S11]  /*2b40*/  PRMT R25, R24, 0x7610, R25 ;  /* 0x0000761018197816 */ /* 0x000fd60000000019 */
[----:B------:R-:W-:-:S14]  /*2b50*/  DSETP.GEU.OR P0, PT, R16, R22, !P0 ;  /* 0x000000161000722a */ /* 0x000fdc000470e400 */
[----:B------:R-:W-:Y:S05]  /*2b60*/  @P0 BRA `(.L_x_55) ;  /* 0x0000000000a80947 */ /* 0x000fea0003800000 */
[----:B------:R-:W0:Y:S01]  /*2b70*/  LDC.64 R6, c[0x3][0x18] ;  /* 0x00c00600ff067b82 */ /* 0x000e220000000a00 */
[----:B------:R-:W-:-:S07]  /*2b80*/  PRMT R25, RZ, 0x7610, R25 ;  /* 0x00007610ff197816 */ /* 0x000fce0000000019 */
[----:B------:R-:W1:Y:S01]  /*2b90*/  LDC.64 R38, c[0x3][0x10] ;  /* 0x00c00400ff267b82 */ /* 0x000e620000000a00 */
[----:B0-----:R-:W-:-:S06]  /*2ba0*/  DSETP.GEU.AND P0, PT, R22, R6, PT ;  /* 0x000000061600722a */ /* 0x001fcc0003f0e000 */
        /* <DEDUP_REMOVED lines=20> */
[----:B------:R-:W-:Y:S01]  /*2cf0*/  MOV R44, 0x2d30 ;  /* 0x00002d30002c7802 */ /* 0x000fe20000000f00 */
[----:B0-----:R-:W-:Y:S02]  /*2d00*/  IMAD.U32 R40, RZ, RZ, UR4 ;  /* 0x00000004ff287e24 */ /* 0x001fe4000f8e00ff */
[----:B------:R-:W-:-:S07]  /*2d10*/  IMAD.U32 R41, RZ, RZ, UR5 ;  /* 0x00000005ff297e24 */ /* 0x000fce000f8e00ff */
[----:B------:R-:W-:Y:S05]  /*2d20*/  CALL.REL.NOINC `($__internal_0_$__cuda_sm20_div_rn_f64_full) ;  /* 0x0000002400f07944 */ /* 0x000fea0003c00000 */
[----:B------:R-:W-:Y:S01]  /*2d30*/  IMAD.MOV.U32 R6, RZ, RZ, R50 ;  /* 0x000000ffff067224 */ /* 0x000fe200078e0032 */
[----:B------:R-:W-:-:S07]  /*2d40*/  MOV R7, R51 ;  /* 0x0000003300077202 */ /* 0x000fce0000000f00 */
.L_x_57:
[----:B------:R-:W-:Y:S05]  /*2d50*/  BSYNC.RECONVERGENT B5 ;  /* 0x0000000000057941 */ /* 0x000fea0003800200 */
.L_x_56:
        /* <DEDUP_REMOVED lines=9> */
.L_x_59:
[----:B------:R-:W-:Y:S05]  /*2df0*/  BSYNC.RECONVERGENT B0 ;  /* 0x0000000000007941 */ /* 0x000fea0003800200 */
.L_x_58:
[----:B------:R-:W-:-:S07]  /*2e00*/  VIADD R15, R15, 0x1 ;  /* 0x000000010f0f7836 */ /* 0x000fce0000000000 */
.L_x_55:
[----:B------:R-:W-:Y:S05]  /*2e10*/  BSYNC.RECONVERGENT B4 ;  /* 0x0000000000047941 */ /* 0x000fea0003800200 */
.L_x_54:
[----:B------:R-:W-:Y:S05]  /*2e20*/  @P1 BRA `(.L_x_60) ;  /* 0xfffffff000581947 */ /* 0x000fea000383ffff */
[----:B------:R-:W-:Y:S05]  /*2e30*/  BSYNC.RECONVERGENT B1 ;  /* 0x0000000000017941 */ /* 0x000fea0003800200 */
.L_x_39:
[----:B------:R-:W-:-:S13]  /*2e40*/  LOP3.LUT P0, RZ, R25, 0xff, RZ, 0xc0, !PT ;  /* 0x000000ff19ff7812 */ /* 0x000fda000780c0ff */
.L_x_38:
[----:B------:R-:W-:Y:S05]  /*2e50*/  BSYNC.RECONVERGENT B2 ;  /* 0x0000000000027941 */ /* 0x000fea0003800200 */
.L_x_37:
[----:B------:R-:W-:Y:S01]  /*2e60*/  LOP3.LUT R36, R36, 0x1, RZ, 0xc0, !PT ;  /* 0x0000000124247812 */ /* 0x000fe200078ec0ff */
[----:B------:R-:W-:Y:S01]  /*2e70*/  BSSY.RECONVERGENT B1, `(.L_x_61) ;  /* 0x000006c000017945 */ /* 0x000fe20003800200 */
[----:B0-----:R-:W-:Y:S02]  /*2e80*/  IMAD.MOV.U32 R22, RZ, RZ, R15 ;  /* 0x000000ffff167224 */ /* 0x001fe400078e000f */
[----:B------:R-:W-:-:S13]  /*2e90*/  ISETP.NE.U32.AND P1, PT, R36, 0x1, PT ;  /* 0x000000012400780c */ /* 0x000fda0003f25070 */
[----:B------:R-:W-:Y:S05]  /*2ea0*/  @P1 BRA `(.L_x_62) ;  /* 0x0000000400a01947 */ /* 0x000fea0003800000 */
[----:B------:R-:W-:Y:S01]  /*2eb0*/  DADD R24, -R20, -R18 ;  /* 0x0000000014187229 */ /* 0x000fe20000000912 */
[----:B------:R-:W-:Y:S07]  /*2ec0*/  BSSY.RECONVERGENT B2, `(.L_x_63) ;  /* 0x000001d000027945 */ /* 0x000fee0003800200 */
[----:B------:R-:W-:Y:S01]  /*2ed0*/  DFMA R24, R2, R24, R4 ;  /* 0x000000180218722b */ /* 0x000fe20000000004 */
[----:B------:R-:W-:-:S07]  /*2ee0*/  IMAD.MOV.U32 R4, RZ, RZ, 0x1 ;  /* 0x00000001ff047424 */ /* 0x000fce00078e00ff */
        /* <DEDUP_REMOVED lines=21> */
[----:B------:R-:W-:Y:S02]  /*3040*/  MOV R41, R29 ;  /* 0x0000001d00297202 */ /* 0x000fe40000000f00 */
[----:B------:R-:W-:-:S07]  /*3050*/  MOV R44, 0x3070 ;  /* 0x00003070002c7802 */ /* 0x000fce0000000f00 */
[----:B------:R-:W-:Y:S05]  /*3060*/  CALL.REL.NOINC `($__internal_0_$__cuda_sm20_div_rn_f64_full) ;  /* 0x0000002400207944 */ /* 0x000fea0003c00000 */
[----:B------:R-:W-:Y:S02]  /*3070*/  IMAD.MOV.U32 R4, RZ, RZ, R50 ;  /* 0x000000ffff047224 */ /* 0x000fe400078e0032 */
[----:B------:R-:W-:-:S07]  /*3080*/  IMAD.MOV.U32 R5, RZ, RZ, R51 ;  /* 0x000000ffff057224 */ /* 0x000fce00078e0033 */
.L_x_64:
[----:B------:R-:W-:Y:S05]  /*3090*/  BSYNC.RECONVERGENT B2 ;  /* 0x0000000000027941 */ /* 0x000fea0003800200 */
.L_x_63:
        /* <DEDUP_REMOVED lines=19> */
[----:B------:R-:W-:Y:S02]  /*31d0*/  MOV R41, R31 ;  /* 0x0000001f00297202 */ /* 0x000fe40000000f00 */
[----:B------:R-:W-:-:S07]  /*31e0*/  MOV R44, 0x3200 ;  /* 0x00003200002c7802 */ /* 0x000fce0000000f00 */
[----:B------:R-:W-:Y:S05]  /*31f0*/  CALL.REL.NOINC `($__internal_0_$__cuda_sm20_div_rn_f64_full) ;  /* 0x0000002000bc7944 */ /* 0x000fea0003c00000 */
[----:B------:R-:W-:Y:S02]  /*3200*/  IMAD.MOV.U32 R6, RZ, RZ, R50 ;  /* 0x000000ffff067224 */ /* 0x000fe400078e0032 */
[----:B------:R-:W-:-:S07]  /*3210*/  IMAD.MOV.U32 R7, RZ, RZ, R51 ;  /* 0x000000ffff077224 */ /* 0x000fce00078e0033 */
.L_x_66:
[----:B------:R-:W-:Y:S05]  /*3220*/  BSYNC.RECONVERGENT B2 ;  /* 0x0000000000027941 */ /* 0x000fea0003800200 */
.L_x_65:
[----:B------:R-:W-:Y:S01]  /*3230*/  DADD R4, -R6, -R4 ;  /* 0x0000000006047229 */ /* 0x000fe20000000904 */
[----:B------:R-:W0:Y:S07]  /*3240*/  LDC.64 R2, c[0x3][0x18] ;  /* 0x00c00600ff027b82 */ /* 0x000e2e0000000a00 */
[----:B------:R-:W-:Y:S01]  /*3250*/  DFMA R4, R12, R4, R24 ;  /* 0x000000040c04722b */ /* 0x000fe20000000018 */
[----:B------:R-:W1:Y:S06]  /*3260*/  LDC.64 R8, c[0x3][0x10] ;  /* 0x00c00400ff087b82 */ /* 0x000e6c0000000a00 */
[----:B------:R2:W-:Y:S04]  /*3270*/  STL.128 [R1], R4 ;  /* 0x0000000401007387 */ /* 0x0005e80000100c00 */
[----:B------:R-:W3:Y:S01]  /*3280*/  LDL.64 R14, [R14] ;  /* 0x000000000e0e7983 */ /* 0x000ee20000100a00 */
[----:B0-----:R-:W-:-:S06]  /*3290*/  DSETP.GEU.AND P1, PT, R16, R2, PT ;  /* 0x000000021000722a */ /* 0x001fcc0003f2e000 */
[----:B-1----:R-:W-:Y:S02]  /*32a0*/  DSETP.LTU.OR P1, PT, R16, R8, P1 ;  /* 0x000000081000722a */ /* 0x002fe40000f29400 */
[----:B---3--:R-:W-:-:S06]  /*32b0*/  DSETP.GEU.OR P0, PT, R14, R16, !P0 ;  /* 0x000000100e00722a */ /* 0x008fcc000470e400 */
[----:B------:R-:W-:-:S13]  /*32c0*/  PLOP3.LUT P0, PT, P0, P1, PT, 0xf8, 0x8f ;  /* 0x00000000008f781c */ /* 0x000fda0000703f70 */
[----:B--2---:R-:W-:Y:S05]  /*32d0*/  @P0 BRA `(.L_x_62) ;  /* 0x0000000000940947 */ /* 0x004fea0003800000 */
[----:B------:R-:W0:Y:S01]  /*32e0*/  LDCU UR4, c[0x3][0x24] ;  /* 0x00c00480ff0477ac */ /* 0x000e220008000800 */
[----:B------:R-:W1:Y:S01]  /*32f0*/  LDC.64 R4, c[0x3][0x20] ;  /* 0x00c00800ff047b82 */ /* 0x000e620000000a00 */
[----:B------:R-:W-:Y:S01]  /*3300*/  IMAD.MOV.U32 R2, RZ, RZ, 0x1 ;  /* 0x00000001ff027424 */ /* 0x000fe200078e00ff */
[----:B------:R-:W-:Y:S01]  /*3310*/  DADD R38, R16, -R8 ;  /* 0x0000000010267229 */ /* 0x000fe20000000808 */
[----:B------:R-:W-:Y:S09]  /*3320*/  BSSY.RECONVERGENT B2, `(.L_x_67) ;  /* 0x0000015000027945 */ /* 0x000ff20003800200 */
[----:B------:R-:W-:Y:S01]  /*3330*/  FSETP.GEU.AND P1, PT, |R39|, 6.5827683646048100446e-37, PT ;  /* 0x036000002700780b */ /* 0x000fe20003f2e200 */
[----:B0-----:R-:W1:Y:S02]  /*3340*/  MUFU.RCP64H R3, UR4 ;  /* 0x0000000400037d08 */ /* 0x001e640008001800 */
[----:B-1----:R-:W-:-:S08]  /*3350*/  DFMA R6, R2, -R4, 1 ;  /* 0x3ff000000206742b */ /* 0x002fd00000000804 */
        /* <DEDUP_REMOVED lines=12> */
[----:B0-----:R-:W-:Y:S01]  /*3420*/  IMAD.U32 R40, RZ, RZ, UR4 ;  /* 0x00000004ff287e24 */ /* 0x001fe2000f8e00ff */
[----:B------:R-:W-:-:S07]  /*3430*/  MOV R41, UR5 ;  /* 0x0000000500297c02 */ /* 0x000fce0008000f00 */
[----:B------:R-:W-:Y:S05]  /*3440*/  CALL.REL.NOINC `($__internal_0_$__cuda_sm20_div_rn_f64_full) ;  /* 0x0000002000287944 */ /* 0x000fea0003c00000 */
[----:B------:R-:W-:Y:S02]  /*3450*/  IMAD.MOV.U32 R2, RZ, RZ, R50 ;  /* 0x000000ffff027224 */ /* 0x000fe400078e0032 */
[----:B------:R-:W-:-:S07]  /*3460*/  IMAD.MOV.U32 R3, RZ, RZ, R51 ;  /* 0x000000ffff037224 */ /* 0x000fce00078e0033 */
.L_x_68:
[----:B------:R-:W-:Y:S05]  /*3470*/  BSYNC.RECONVERGENT B2 ;  /* 0x0000000000027941 */ /* 0x000fea0003800200 */
.L_x_67:
        /* <DEDUP_REMOVED lines=9> */
.L_x_70:
[----:B------:R-:W-:Y:S05]  /*3510*/  BSYNC.RECONVERGENT B0 ;  /* 0x0000000000007941 */ /* 0x000fea0003800200 */
.L_x_69:
[----:B------:R-:W-:-:S07]  /*3520*/  VIADD R22, R22, 0x1 ;  /* 0x0000000116167836 */ /* 0x000fce0000000000 */
.L_x_62:
[----:B------:R-:W-:Y:S05]  /*3530*/  BSYNC.RECONVERGENT B1 ;  /* 0x0000000000017941 */ /* 0x000fea0003800200 */
.L_x_61:
[----:B0----5:R0:W5:Y:S01]  /*3540*/  LDG.E.64 R32, desc[UR12][R34.64] ;  /* 0x0000000c22207981 */ /* 0x021162000c1e1b00 */
[----:B------:R-:W1:Y:S02]  /*3550*/  I2F.F64 R8, R22 ;  /* 0x0000001600087312 */ /* 0x000e640000201c00 */
[----:B01----:R-:W-:-:S11]  /*3560*/  DADD R8, R8, 2.2204460492503130808e-16 ;  /* 0x3cb0000008087429 */ /* 0x003fd60000000000 */
.L_x_36:
[----:B------:R-:W-:Y:S05]  /*3570*/  BSYNC.RECONVERGENT B3 ;  /* 0x0000000000037941 */ /* 0x000fea0003800200 */
.L_x_35:
[----:B------:R-:W-:Y:S01]  /*3580*/  ISETP.GE.AND P0, PT, R27, 0x1, PT ;  /* 0x000000011b00780c */ /* 0x000fe20003f06270 */
[----:B------:R-:W-:Y:S01]  /*3590*/  BSSY.RECONVERGENT B1, `(.L_x_71) ;  /* 0x0000185000017945 */ /* 0x000fe20003800200 */
[----:B------:R-:W-:-:S11]  /*35a0*/  CS2R R4, SRZ ;  /* 0x0000000000047805 */ /* 0x000fd6000001ff00 */
[----:B------:R-:W-:Y:S05]  /*35b0*/  @!P0 BRA `(.L_x_72) ;  /* 0x0000001800088947 */ /* 0x000fea0003800000 */
[----:B------:R-:W-:Y:S01]  /*35c0*/  ISETP.NE.AND P0, PT, R27, 0x1, PT ;  /* 0x000000011b00780c */ /* 0x000fe20003f05270 */
[----:B------:R-:W-:Y:S01]  /*35d0*/  BSSY.RECONVERGENT B2, `(.L_x_73) ;  /* 0x0000104000027945 */ /* 0x000fe20003800200 */
[----:B------:R-:W-:Y:S02]  /*35e0*/  CS2R R4, SRZ ;  /* 0x0000000000047805 */ /* 0x000fe4000001ff00 */
[----:B------:R-:W-:-:S09]  /*35f0*/  CS2R R10, SRZ ;  /* 0x00000000000a7805 */ /* 0x000fd2000001ff00 */
[----:B------:R-:W-:Y:S05]  /*3600*/  @!P0 BRA `(.L_x_74) ;  /* 0x0000001000008947 */ /* 0x000fea0003800000 */
[----:B-----5:R-:W-:Y:S01]  /*3610*/  IADD3 R6, P0, PT, R32, 0x8, RZ ;  /* 0x0000000820067810 */ /* 0x020fe20007f1e0ff */
[----:B------:R-:W-:Y:S01]  /*3620*/  BSSY.RECONVERGENT B3, `(.L_x_75) ;  /* 0x00000fd000037945 */ /* 0x000fe20003800200 */
[----:B------:R-:W-:Y:S02]  /*3630*/  LOP3.LUT R10, R27, 0x7ffffffe, RZ, 0xc0, !PT ;  /* 0x7ffffffe1b0a7812 */ /* 0x000fe400078ec0ff */
[----:B------:R-:W-:Y:S01]  /*3640*/  CS2R R4, SRZ ;  /* 0x0000000000047805 */ /* 0x000fe2000001ff00 */
[----:B------:R-:W-:Y:S01]  /*3650*/  IMAD.X R7, RZ, RZ, R33, P0 ;  /* 0x000000ffff077224 */ /* 0x000fe200000e0621 */
[----:B------:R-:W-:-:S07]  /*3660*/  IADD3 R11, PT, PT, -R10, RZ, RZ ;  /* 0x000000ff0a0b7210 */ /* 0x000fce0007ffe1ff */
.L_x_89:
[----:B------:R-:W2:Y:S01]  /*3670*/  LD.E.64 R38, desc[UR12][R6.64+-0x8] ;  /* 0xfffff80c06267980 */ /* 0x000ea2000c101b00 */
[----:B------:R-:W-:Y:S01]  /*3680*/  VIADD R11, R11, 0x2 ;  /* 0x000000020b0b7836 */ /* 0x000fe20000000000 */
[----:B------:R-:W-:Y:S04]  /*3690*/  BSSY.RECONVERGENT B4, `(.L_x_76) ;  /* 0x0000079000047945 */ /* 0x000fe80003800200 */
[----:B------:R-:W-:Y:S01]  /*36a0*/  ISETP.NE.AND P0, PT, R11, RZ, PT ;  /* 0x000000ff0b00720c */ /* 0x000fe20003f05270 */
[----:B--2---:R-:W-:-:S14]  /*36b0*/  DSETP.GT.AND P1, PT, R38, RZ, PT ;  /* 0x000000ff2600722a */ /* 0x004fdc0003f24000 */
[----:B------:R-:W-:Y:S05]  /*36c0*/  @!P1 BRA `(.L_x_77) ;  /* 0x0000000400d49947 */ /* 0x000fea0003800000 */
[----:B------:R-:W0:Y:S01]  /*36d0*/  MUFU.RCP64H R3, R9 ;  /* 0x0000000900037308 */ /* 0x000e220000001800 */
[----:B------:R-:W-:Y:S01]  /*36e0*/  IMAD.MOV.U32 R2, RZ, RZ, 0x1 ;  /* 0x00000001ff027424 */ /* 0x000fe200078e00ff */
[----:B------:R-:W-:Y:S01]  /*36f0*/  FSETP.GEU.AND P2, PT, |R39|, 6.5827683646048100446e-37, PT ;  /* 0x036000002700780b */ /* 0x000fe20003f4e200 */
[----:B------:R-:W-:Y:S04]  /*3700*/  BSSY.RECONVERGENT B5, `(.L_x_78) ;  /* 0x0000012000057945 */ /* 0x000fe80003800200 */
        /* <DEDUP_REMOVED lines=17> */
.L_x_79:
[----:B------:R-:W-:Y:S05]  /*3820*/  BSYNC.RECONVERGENT B5 ;  /* 0x0000000000057941 */ /* 0x000fea0003800200 */
.L_x_78:
[----:B------:R-:W-:Y:S01]  /*3830*/  ISETP.GT.AND P1, PT, R3, 0xfffff, PT ;  /* 0x000fffff0300780c */ /* 0x000fe20003f24270 */
[----:B------:R-:W-:Y:S01]  /*3840*/  IMAD.MOV.U32 R12, RZ, RZ, R2 ;  /* 0x000000ffff0c7224 */ /* 0x000fe200078e0002 */
[----:B------:R0:W-:Y:S01]  /*3850*/  ST.E.64 desc[UR12][R6.64+-0x8], R2 ;  /* 0xfffff80206007985 */ /* 0x0001e2000c101b0c */
[--C-:B------:R-:W-:Y:S01]  /*3860*/  IMAD.MOV.U32 R13, RZ, RZ, R3.reuse ;  /* 0x000000ffff0d7224 */ /* 0x100fe200078e0003 */
[----:B------:R-:W-:Y:S01]  /*3870*/  BSSY.RECONVERGENT B0, `(.L_x_80) ;  /* 0x0000052000007945 */ /* 0x000fe20003800200 */
[----:B------:R-:W-:Y:S02]  /*3880*/  IMAD.MOV.U32 R24, RZ, RZ, R3 ;  /* 0x000000ffff187224 */ /* 0x000fe400078e0003 */
[----:B------:R-:W-:-:S06]  /*3890*/  IMAD.MOV.U32 R25, RZ, RZ, -0x3ff ;  /* 0xfffffc01ff197424 */ /* 0x000fcc00078e00ff */
[----:B------:R-:W-:Y:S01]  /*38a0*/  @!P1 DMUL R12, R2, 1.80143985094819840000e+16 ;  /* 0x43500000020c9828 */ /* 0x000fe20000000000 */
[----:B------:R-:W-:-:S09]  /*38b0*/  @!P1 IMAD.MOV.U32 R25, RZ, RZ, -0x435 ;  /* 0xfffffbcbff199424 */ /* 0x000fd200078e00ff */
[----:B------:R-:W-:-:S05]  /*38c0*/  @!P1 MOV R24, R13 ;  /* 0x0000000d00189202 */ /* 0x000fca0000000f00 */
[----:B------:R-:W-:-:S05]  /*38d0*/  VIADD R14, R24, 0xffffffff ;  /* 0xffffffff180e7836 */ /* 0x000fca0000000000 */
[----:B------:R-:W-:Y:S01]  /*38e0*/  ISETP.GT.U32.AND P2, PT, R14, 0x7feffffe, PT ;  /* 0x7feffffe0e00780c */ /* 0x000fe20003f44070 */
[----:B------:R-:W-:Y:S01]  /*38f0*/  IMAD.MOV.U32 R14, RZ, RZ, R2 ;  /* 0x000000ffff0e7224 */ /* 0x000fe200078e0002 */
[----:B------:R-:W-:-:S11]  /*3900*/  @!P1 MOV R14, R12 ;  /* 0x0000000c000e9202 */ /* 0x000fd60000000f00 */
[----:B0-----:R-:W-:Y:S05]  /*3910*/  @P2 BRA `(.L_x_81) ;  /* 0x0000000400042947 */ /* 0x001fea0003800000 */
[----:B------:R-:W-:Y:S01]  /*3920*/  LOP3.LUT R12, R24, 0xfffff, RZ, 0xc0, !PT ;  /* 0x000fffff180c7812 */ /* 0x000fe200078ec0ff */
[----:B------:R-:W-:Y:S01]  /*3930*/  IMAD.MOV.U32 R16, RZ, RZ, RZ ;  /* 0x000000ffff107224 */ /* 0x000fe200078e00ff */
[----:B------:R-:W-:Y:S01]  /*3940*/  MOV R22, 0x8b7a8b04 ;  /* 0x8b7a8b0400167802 */ /* 0x000fe20000000f00 */
[----:B------:R-:W-:Y:S01]  /*3950*/  IMAD.MOV.U32 R23, RZ, RZ, 0x3ed0ee25 ;  /* 0x3ed0ee25ff177424 */ /* 0x000fe200078e00ff */
[----:B------:R-:W-:Y:S01]  /*3960*/  LOP3.LUT R13, R12, 0x3ff00000, RZ, 0xfc, !PT ;  /* 0x3ff000000c0d7812 */ /* 0x000fe200078efcff */
[----:B------:R-:W-:Y:S01]  /*3970*/  IMAD.MOV.U32 R12, RZ, RZ, R14 ;  /* 0x000000ffff0c7224 */ /* 0x000fe200078e000e */
[----:B------:R-:W-:Y:S01]  /*3980*/  UMOV UR4, 0x3ae80f1e ;  /* 0x3ae80f1e00047882 */ /* 0x000fe20000000000 */
[----:B------:R-:W-:Y:S01]  /*3990*/  UMOV UR5, 0x3eb1380b ;  /* 0x3eb1380b00057882 */ /* 0x000fe20000000000 */
[----:B------:R-:W-:Y:S01]  /*39a0*/  ISETP.GE.U32.AND P1, PT, R13, 0x3ff6a09f, PT ;  /* 0x3ff6a09f0d00780c */ /* 0x000fe20003f26070 */
[----:B------:R-:W-:Y:S01]  /*39b0*/  UMOV UR6, 0x80000000 ;  /* 0x8000000000067882 */ /* 0x000fe20000000000 */
[----:B------:R-:W-:Y:S01]  /*39c0*/  LEA.HI R25, R24, R25, RZ, 0xc ;  /* 0x0000001918197211 */ /* 0x000fe200078f60ff */
[----:B------:R-:W-:-:S10]  /*39d0*/  UMOV UR7, 0x43300000 ;  /* 0x4330000000077882 */ /* 0x000fd40000000000 */
[----:B------:R-:W-:Y:S02]  /*39e0*/  @P1 VIADD R15, R13, 0xfff00000 ;  /* 0xfff000000d0f1836 */ /* 0x000fe40000000000 */
[----:B------:R-:W-:Y:S02]  /*39f0*/  @P1 VIADD R25, R25, 0x1 ;  /* 0x0000000119191836 */ /* 0x000fe40000000000 */
[----:B------:R-:W-:-:S03]  /*3a00*/  @P1 IMAD.MOV.U32 R13, RZ, RZ, R15 ;  /* 0x000000ffff0d1224 */ /* 0x000fc600078e000f */
[----:B------:R-:W-:Y:S01]  /*3a10*/  LOP3.LUT R24, R25, 0x80000000, RZ, 0x3c, !PT ;  /* 0x8000000019187812 */ /* 0x000fe200078e3cff */
[----:B------:R-:W-:Y:S02]  /*3a20*/  IMAD.MOV.U32 R25, RZ, RZ, 0x43300000 ;  /* 0x43300000ff197424 */ /* 0x000fe400078e00ff */
[C---:B------:R-:W-:Y:S02]  /*3a30*/  DADD R14, R12.reuse, 1 ;  /* 0x3ff000000c0e7429 */ /* 0x040fe40000000000 */
[----:B------:R-:W-:Y:S02]  /*3a40*/  DADD R12, R12, -1 ;  /* 0xbff000000c0c7429 */ /* 0x000fe40000000000 */
[----:B------:R-:W-:Y:S01]  /*3a50*/  DADD R24, R24, -UR6 ;  /* 0x8000000618187e29 */ /* 0x000fe20008000000 */
[----:B------:R-:W-:Y:S01]  /*3a60*/  UMOV UR6, 0xfefa39ef ;  /* 0xfefa39ef00067882 */ /* 0x000fe20000000000 */
[----:B------:R-:W0:Y:S01]  /*3a70*/  MUFU.RCP64H R17, R15 ;  /* 0x0000000f00117308 */ /* 0x000e220000001800 */
[----:B------:R-:W-:Y:S01]  /*3a80*/  UMOV UR7, 0x3fe62e42 ;  /* 0x3fe62e4200077882 */ /* 0x000fe20000000000 */
[----:B0-----:R-:W-:-:S08]  /*3a90*/  DFMA R18, -R14, R16, 1 ;  /* 0x3ff000000e12742b */ /* 0x001fd00000000110 */
[----:B------:R-:W-:-:S08]  /*3aa0*/  DFMA R18, R18, R18, R18 ;  /* 0x000000121212722b */ /* 0x000fd00000000012 */
[----:B------:R-:W-:-:S08]  /*3ab0*/  DFMA R18, R16, R18, R16 ;  /* 0x000000121012722b */ /* 0x000fd00000000010 */
[----:B------:R-:W-:-:S08]  /*3ac0*/  DMUL R16, R12, R18 ;  /* 0x000000120c107228 */ /* 0x000fd00000000000 */
[----:B------:R-:W-:-:S08]  /*3ad0*/  DFMA R16, R12, R18, R16 ;  /* 0x000000120c10722b */ /* 0x000fd00000000010 */
[----:B------:R-:W-:-:S08]  /*3ae0*/  DMUL R20, R16, R16 ;  /* 0x0000001010147228 */ /* 0x000fd00000000000 */
[----:B------:R-:W-:Y:S01]  /*3af0*/  DFMA R14, R20, UR4, R22 ;  /* 0x00000004140e7c2b */ /* 0x000fe20008000016 */
[----:B------:R-:W-:Y:S01]  /*3b00*/  UMOV UR4, 0x9f02676f ;  /* 0x9f02676f00047882 */ /* 0x000fe20000000000 */
[----:B------:R-:W-:Y:S01]  /*3b10*/  UMOV UR5, 0x3ef3b266 ;  /* 0x3ef3b26600057882 */ /* 0x000fe20000000000 */
[----:B------:R-:W-:-:S05]  /*3b20*/  DADD R22, R12, -R16 ;  /* 0x000000000c167229 */ /* 0x000fca0000000810 */
[----:B------:R-:W-:Y:S01]  /*3b30*/  DFMA R14, R20, R14, UR4 ;  /* 0x00000004140e7e2b */ /* 0x000fe2000800000e */
[----:B------:R-:W-:Y:S01]  /*3b40*/  UMOV UR4, 0xa9ab0956 ;  /* 0xa9ab095600047882 */ /* 0x000fe20000000000 */
[----:B------:R-:W-:Y:S01]  /*3b50*/  UMOV UR5, 0x3f1745cb ;  /* 0x3f1745cb00057882 */ /* 0x000fe20000000000 */
[----:B------:R-:W-:-:S05]  /*3b60*/  DADD R22, R22, R22 ;  /* 0x0000000016167229 */ /* 0x000fca0000000016 */
[----:B------:R-:W-:Y:S01]  /*3b70*/  DFMA R14, R20, R14, UR4 ;  /* 0x00000004140e7e2b */ /* 0x000fe2000800000e */
[----:B------:R-:W-:Y:S01]  /*3b80*/  UMOV UR4, 0x2d1b5154 ;  /* 0x2d1b515400047882 */ /* 0x000fe20000000000 */
[----:B------:R-:W-:Y:S01]  /*3b90*/  UMOV UR5, 0x3f3c71c7 ;  /* 0x3f3c71c700057882 */ /* 0x000fe20000000000 */
[----:B------:R-:W-:Y:S02]  /*3ba0*/  DFMA R22, R12, -R16, R22 ;  /* 0x800000100c16722b */ /* 0x000fe40000000016 */
[----:B------:R-:W-:-:S03]  /*3bb0*/  DFMA R12, R24, UR6, R16 ;  /* 0x00000006180c7c2b */ /* 0x000fc60008000010 */
[----:B------:R-:W-:Y:S01]  /*3bc0*/  DFMA R14, R20, R14, UR4 ;  /* 0x00000004140e7e2b */ /* 0x000fe2000800000e */
[----:B------:R-:W-:Y:S01]  /*3bd0*/  UMOV UR4, 0x923be72d ;  /* 0x923be72d00047882 */ /* 0x000fe20000000000 */
[----:B------:R-:W-:Y:S01]  /*3be0*/  UMOV UR5, 0x3f624924 ;  /* 0x3f62492400057882 */ /* 0x000fe20000000000 */
[----:B------:R-:W-:-:S05]  /*3bf0*/  DMUL R22, R18, R22 ;  /* 0x0000001612167228 */ /* 0x000fca0000000000 */
[----:B------:R-:W-:Y:S01]  /*3c00*/  DFMA R14, R20, R14, UR4 ;  /* 0x00000004140e7e2b */ /* 0x000fe2000800000e */
[----:B------:R-:W-:Y:S01]  /*3c10*/  UMOV UR4, 0x9999a3c4 ;  /* 0x9999a3c400047882 */ /* 0x000fe20000000000 */
[----:B------:R-:W-:-:S06]  /*3c20*/  UMOV UR5, 0x3f899999 ;  /* 0x3f89999900057882 */ /* 0x000fcc0000000000 */
[----:B------:R-:W-:Y:S01]  /*3c30*/  DFMA R14, R20, R14, UR4 ;  /* 0x00000004140e7e2b */ /* 0x000fe2000800000e */
[----:B------:R-:W-:Y:S01]  /*3c40*/  UMOV UR4, 0x55555554 ;  /* 0x5555555400047882 */ /* 0x000fe20000000000 */
[----:B------:R-:W-:-:S06]  /*3c50*/  UMOV UR5, 0x3fb55555 ;  /* 0x3fb5555500057882 */ /* 0x000fcc0000000000 */
[----:B------:R-:W-:Y:S01]  /*3c60*/  DFMA R14, R20, R14, UR4 ;  /* 0x00000004140e7e2b */ /* 0x000fe2000800000e */
[----:B------:R-:W-:Y:S01]  /*3c70*/  UMOV UR4, 0xfefa39ef ;  /* 0xfefa39ef00047882 */ /* 0x000fe20000000000 */
[----:B------:R-:W-:Y:S02]  /*3c80*/  UMOV UR5, 0x3fe62e42 ;  /* 0x3fe62e4200057882 */ /* 0x000fe40000000000 */
[----:B------:R-:W-:Y:S01]  /*3c90*/  DFMA R28, R24, -UR4, R12 ;  /* 0x80000004181c7c2b */ /* 0x000fe2000800000c */
[----:B------:R-:W-:Y:S01]  /*3ca0*/  UMOV UR4, 0x3b39803f ;  /* 0x3b39803f00047882 */ /* 0x000fe20000000000 */
[----:B------:R-:W-:Y:S02]  /*3cb0*/  UMOV UR5, 0x3c7abc9e ;  /* 0x3c7abc9e00057882 */ /* 0x000fe40000000000 */
[----:B------:R-:W-:-:S04]  /*3cc0*/  DMUL R14, R20, R14 ;  /* 0x0000000e140e7228 */ /* 0x000fc80000000000 */
[----:B------:R-:W-:-:S04]  /*3cd0*/  DADD R28, -R16, R28 ;  /* 0x00000000101c7229 */ /* 0x000fc8000000011c */
[----:B------:R-:W-:-:S08]  /*3ce0*/  DFMA R14, R16, R14, R22 ;  /* 0x0000000e100e722b */ /* 0x000fd00000000016 */
[----:B------:R-:W-:-:S08]  /*3cf0*/  DADD R14, R14, -R28 ;  /* 0x000000000e0e7229 */ /* 0x000fd0000000081c */
[----:B------:R-:W-:-:S08]  /*3d00*/  DFMA R14, R24, UR4, R14 ;  /* 0x00000004180e7c2b */ /* 0x000fd0000800000e */
[----:B------:R-:W-:Y:S01]  /*3d10*/  DADD R12, R12, R14 ;  /* 0x000000000c0c7229 */ /* 0x000fe2000000000e */
[----:B------:R-:W-:Y:S10]  /*3d20*/  BRA `(.L_x_82) ;  /* 0x0000000000187947 */ /* 0x000ff40003800000 */
.L_x_81:
[----:B------:R-:W-:Y:S01]  /*3d30*/  IMAD.MOV.U32 R14, RZ, RZ, 0x0 ;  /* 0x00000000ff0e7424 */ /* 0x000fe200078e00ff */
[----:B------:R-:W-:Y:S02]  /*3d40*/  MOV R15, 0x7ff00000 ;  /* 0x7ff00000000f7802 */ /* 0x000fe40000000f00 */
[----:B------:R-:W-:-:S04]  /*3d50*/  LOP3.LUT P1, RZ, R13, 0x7fffffff, RZ, 0xc0, !PT ;  /* 0x7fffffff0dff7812 */ /* 0x000fc8000782c0ff */
[----:B------:R-:W-:-:S10]  /*3d60*/  DFMA R14, R12, R14, +INF ;  /* 0x7ff000000c0e742b */ /* 0x000fd4000000000e */
[----:B------:R-:W-:Y:S02]  /*3d70*/  FSEL R12, R14, RZ, P1 ;  /* 0x000000ff0e0c7208 */ /* 0x000fe40000800000 */
[----:B------:R-:W-:-:S07]  /*3d80*/  FSEL R13, R15, -QNAN , P1 ;  /* 0xfff000000f0d7808 */ /* 0x000fce0000800000 */
.L_x_82:
[----:B------:R-:W-:Y:S05]  /*3d90*/  BSYNC.RECONVERGENT B0 ;  /* 0x0000000000007941 */ /* 0x000fea0003800200 */
.L_x_80:
[----:B------:R-:W-:Y:S01]  /*3da0*/  UMOV UR4, 0xffda0d24 ;  /* 0xffda0d2400047882 */ /* 0x000fe20000000000 */
[----:B------:R-:W-:Y:S01]  /*3db0*/  UMOV UR5, 0x3c7777d0 ;  /* 0x3c7777d000057882 */ /* 0x000fe20000000000 */
[----:B------:R-:W-:Y:S02]  /*3dc0*/  DADD R2, R2, -2.2204460492503130808e-16 ;  /* 0xbcb0000002027429 */ /* 0x000fe40000000000 */
[----:B------:R-:W-:Y:S01]  /*3dd0*/  DMUL R14, R12, UR4 ;  /* 0x000000040c0e7c28 */ /* 0x000fe20008000000 */
[----:B------:R-:W-:Y:S01]  /*3de0*/  UMOV UR4, 0x652b82fe ;  /* 0x652b82fe00047882 */ /* 0x000fe20000000000 */
[----:B------:R-:W-:-:S06]  /*3df0*/  UMOV UR5, 0x3ff71547 ;  /* 0x3ff7154700057882 */ /* 0x000fcc0000000000 */
[----:B------:R-:W-:-:S08]  /*3e00*/  DFMA R14, R12, UR4, R14 ;  /* 0x000000040c0e7c2b */ /* 0x000fd0000800000e */
[----:B------:R-:W-:-:S11]  /*3e10*/  DFMA R4, R14, -R2, R4 ;  /* 0x800000020e04722b */ /* 0x000fd60000000004 */
.L_x_77:
[----:B------:R-:W-:Y:S05]  /*3e20*/  BSYNC.RECONVERGENT B4 ;  /* 0x0000000000047941 */ /* 0x000fea0003800200 */
.L_x_76:
[----:B------:R-:W2:Y:S01]  /*3e30*/  LD.E.64 R38, desc[UR12][R6.64] ;  /* 0x0000000c06267980 */ /* 0x000ea2000c101b00 */
[----:B------:R-:W-:Y:S01]  /*3e40*/  BSSY.RECONVERGENT B4, `(.L_x_83) ;  /* 0x0000077000047945 */ /* 0x000fe20003800200 */
        /* <DEDUP_REMOVED lines=21> */
[----:B------:R-:W-:Y:S01]  /*3fa0*/  IMAD.MOV.U32 R2, RZ, RZ, R50 ;  /* 0x000000ffff027224 */ /* 0x000fe200078e0032 */
[----:B------:R-:W-:-:S07]  /*3fb0*/  MOV R3, R51 ;  /* 0x0000003300037202 */ /* 0x000fce0000000f00 */
.L_x_86:
[----:B------:R-:W-:Y:S05]  /*3fc0*/  BSYNC.RECONVERGENT B5 ;  /* 0x0000000000057941 */ /* 0x000fea0003800200 */
.L_x_85:
[----:B------:R-:W-:Y:S01]  /*3fd0*/  ISETP.GT.AND P1, PT, R3, 0xfffff, PT ;  /* 0x000fffff0300780c */ /* 0x000fe20003f24270 */
[--C-:B------:R-:W-:Y:S01]  /*3fe0*/  IMAD.MOV.U32 R12, RZ, RZ, R2.reuse ;  /* 0x000000ffff0c7224 */ /* 0x100fe200078e0002 */
[----:B------:R-:W-:Y:S01]  /*3ff0*/  BSSY.RECONVERGENT B0, `(.L_x_87) ;  /* 0x0000052000007945 */ /* 0x000fe20003800200 */
[--C-:B------:R-:W-:Y:S02]  /*4000*/  IMAD.MOV.U32 R13, RZ, RZ, R3.reuse ;  /* 0x000000ffff0d7224 */ /* 0x100fe400078e0003 */
[----:B------:R-:W-:Y:S02]  /*4010*/  IMAD.MOV.U32 R24, RZ, RZ, R3 ;  /* 0x000000ffff187224 */ /* 0x000fe400078e0003 */
[----:B------:R-:W-:Y:S02]  /*4020*/  IMAD.MOV.U32 R16, RZ, RZ, R2 ;  /* 0x000000ffff107224 */ /* 0x000fe400078e0002 */
[----:B------:R-:W-:-:S04]  /*4030*/  IMAD.MOV.U32 R25, RZ, RZ, -0x3ff ;  /* 0xfffffc01ff197424 */ /* 0x000fc800078e00ff */
[----:B------:R-:W-:Y:S01]  /*4040*/  @!P1 DMUL R12, R2, 1.80143985094819840000e+16 ;  /* 0x43500000020c9828 */ /* 0x000fe20000000000 */
[----:B------:R-:W-:-:S09]  /*4050*/  @!P1 IMAD.MOV.U32 R25, RZ, RZ, -0x435 ;  /* 0xfffffbcbff199424 */ /* 0x000fd200078e00ff */
[----:B------:R-:W-:Y:S01]  /*4060*/  @!P1 IMAD.MOV.U32 R24, RZ, RZ, R13 ;  /* 0x000000ffff189224 */ /* 0x000fe200078e000d */
[----:B------:R-:W-:-:S04]  /*4070*/  @!P1 MOV R16, R12 ;  /* 0x0000000c00109202 */ /* 0x000fc80000000f00 */
[----:B------:R-:W-:-:S04]  /*4080*/  IADD3 R14, PT, PT, R24, -0x1, RZ ;  /* 0xffffffff180e7810 */ /* 0x000fc80007ffe0ff */
[----:B------:R-:W-:-:S13]  /*4090*/  ISETP.GE.U32.AND P2, PT, R14, 0x7fefffff, PT ;  /* 0x7fefffff0e00780c */ /* 0x000fda0003f46070 */
[----:B------:R-:W-:Y:S01]  /*40a0*/  @P2 IMAD.MOV.U32 R14, RZ, RZ, 0x0 ;  /* 0x00000000ff0e2424 */ /* 0x000fe200078e00ff */
[----:B------:R-:W-:Y:S01]  /*40b0*/  @P2 LOP3.LUT P3, RZ, R13, 0x7fffffff, RZ, 0xc0, !PT ;  /* 0x7fffffff0dff2812 */ /* 0x000fe2000786c0ff */
[----:B------:R-:W-:-:S06]  /*40c0*/  @P2 IMAD.MOV.U32 R15, RZ, RZ, 0x7ff00000 ;  /* 0x7ff00000ff0f2424 */ /* 0x000fcc00078e00ff */
[----:B------:R-:W-:-:S10]  /*40d0*/  @P2 DFMA R14, R12, R14, +INF ;  /* 0x7ff000000c0e242b */ /* 0x000fd4000000000e */
[----:B------:R-:W-:Y:S02]  /*40e0*/  @P2 FSEL R14, R14, RZ, P3 ;  /* 0x000000ff0e0e2208 */ /* 0x000fe40001800000 */
[----:B------:R-:W-:Y:S01]  /*40f0*/  @P2 FSEL R15, R15, -QNAN , P3 ;  /* 0xfff000000f0f2808 */ /* 0x000fe20001800000 */
[----:B------:R-:W-:Y:S06]  /*4100*/  @P2 BRA `(.L_x_88) ;  /* 0x0000000400002947 */ /* 0x000fec0003800000 */
[----:B------:R-:W-:Y:S01]  /*4110*/  LOP3.LUT R12, R24, 0xfffff, RZ, 0xc0, !PT ;  /* 0x000fffff180c7812 */ /* 0x000fe200078ec0ff */
[----:B------:R-:W-:Y:S01]  /*4120*/  IMAD.MOV.U32 R22, RZ, RZ, -0x748574fc ;  /* 0x8b7a8b04ff167424 */ /* 0x000fe200078e00ff */
[----:B------:R-:W-:Y:S01]  /*4130*/  UMOV UR4, 0x3ae80f1e ;  /* 0x3ae80f1e00047882 */ /* 0x000fe20000000000 */
[----:B------:R-:W-:Y:S01]  /*4140*/  IMAD.MOV.U32 R23, RZ, RZ, 0x3ed0ee25 ;  /* 0x3ed0ee25ff177424 */ /* 0x000fe200078e00ff */
[----:B------:R-:W-:Y:S01]  /*4150*/  LOP3.LUT R13, R12, 0x3ff00000, RZ, 0xfc, !PT ;  /* 0x3ff000000c0d7812 */ /* 0x000fe200078efcff */
[----:B------:R-:W-:Y:S01]  /*4160*/  IMAD.MOV.U32 R12, RZ, RZ, R16 ;  /* 0x000000ffff0c7224 */ /* 0x000fe200078e0010 */
[----:B------:R-:W-:Y:S01]  /*4170*/  MOV R16, RZ ;  /* 0x000000ff00107202 */ /* 0x000fe20000000f00 */
        /* <DEDUP_REMOVED lines=56> */
[----:B------:R-:W-:-:S11]  /*4500*/  DADD R14, R12, R14 ;  /* 0x000000000c0e7229 */ /* 0x000fd6000000000e */
.L_x_88:
[----:B------:R-:W-:Y:S05]  /*4510*/  BSYNC.RECONVERGENT B0 ;  /* 0x0000000000007941 */ /* 0x000fea0003800200 */
.L_x_87:
[----:B------:R-:W-:Y:S01]  /*4520*/  UMOV UR4, 0xffda0d24 ;  /* 0xffda0d2400047882 */ /* 0x000fe20000000000 */
[----:B------:R-:W-:Y:S01]  /*4530*/  UMOV UR5, 0x3c7777d0 ;  /* 0x3c7777d000057882 */ /* 0x000fe20000000000 */
[----:B------:R0:W-:Y:S01]  /*4540*/  ST.E.64 desc[UR12][R6.64], R2 ;  /* 0x0000000206007985 */ /* 0x0001e2000c101b0c */
[----:B------:R-:W-:Y:S01]  /*4550*/  DMUL R12, R14, UR4 ;  /* 0x000000040e0c7c28 */ /* 0x000fe20008000000 */
[----:B------:R-:W-:Y:S01]  /*4560*/  UMOV UR4, 0x652b82fe ;  /* 0x652b82fe00047882 */ /* 0x000fe20000000000 */
[----:B------:R-:W-:Y:S01]  /*4570*/  UMOV UR5, 0x3ff71547 ;  /* 0x3ff7154700057882 */ /* 0x000fe20000000000 */
[----:B------:R-:W-:-:S05]  /*4580*/  DADD R16, R2, -2.2204460492503130808e-16 ;  /* 0xbcb0000002107429 */ /* 0x000fca0000000000 */
[----:B------:R-:W-:-:S08]  /*4590*/  DFMA R12, R14, UR4, R12 ;  /* 0x000000040e0c7c2b */ /* 0x000fd0000800000c */
[----:B0-----:R-:W-:-:S11]  /*45a0*/  DFMA R4, R12, -R16, R4 ;  /* 0x800000100c04722b */ /* 0x001fd60000000004 */
.L_x_84:
[----:B------:R-:W-:Y:S05]  /*45b0*/  BSYNC.RECONVERGENT B4 ;  /* 0x0000000000047941 */ /* 0x000fea0003800200 */
.L_x_83:
[----:B------:R-:W-:-:S04]  /*45c0*/  IADD3 R6, P1, PT, R6, 0x10, RZ ;  /* 0x0000001006067810 */ /* 0x000fc80007f3e0ff */
[----:B------:R-:W-:Y:S01]  /*45d0*/  IADD3.X R7, PT, PT, RZ, R7, RZ, P1, !PT ;  /* 0x00000007ff077210 */ /* 0x000fe20000ffe4ff */
[----:B------:R-:W-:Y:S08]  /*45e0*/  @P0 BRA `(.L_x_89) ;  /* 0xfffffff000200947 */ /* 0x000ff0000383ffff */
[----:B------:R-:W-:Y:S05]  /*45f0*/  BSYNC.RECONVERGENT B3 ;  /* 0x0000000000037941 */ /* 0x000fea0003800200 */
.L_x_75:
[----:B------:R-:W-:-:S07]  /*4600*/  IMAD.MOV.U32 R11, RZ, RZ, RZ ;  /* 0x000000ffff0b7224 */ /* 0x000fce00078e00ff */
.L_x_74:
[----:B------:R-:W-:Y:S05]  /*4610*/  BSYNC.RECONVERGENT B2 ;  /* 0x0000000000027941 */ /* 0x000fea0003800200 */
.L_x_73:
[----:B------:R-:W-:-:S04]  /*4620*/  LOP3.LUT R2, R27, 0x1, RZ, 0xc0, !PT ;  /* 0x000000011b027812 */ /* 0x000fc800078ec0ff */
[----:B------:R-:W-:-:S13]  /*4630*/  ISETP.NE.U32.AND P0, PT, R2, 0x1, PT ;  /* 0x000000010200780c */ /* 0x000fda0003f05070 */
[----:B------:R-:W-:Y:S05]  /*4640*/  @P0 BRA `(.L_x_72) ;  /* 0x0000000400e40947 */ /* 0x000fea0003800000 */
[----:B-----5:R-:W-:-:S04]  /*4650*/  LEA R6, P0, R10, R32, 0x3 ;  /* 0x000000200a067211 */ /* 0x020fc800078018ff */
[----:B------:R-:W-:-:S05]  /*4660*/  LEA.HI.X R7, R10, R33, R11, 0x3, P0 ;  /* 0x000000210a077211 */ /* 0x000fca00000f1c0b */
[----:B------:R-:W2:Y:S02]  /*4670*/  LD.E.64 R38, desc[UR12][R6.64] ;  /* 0x0000000c06267980 */ /* 0x000ea4000c101b00 */
        /* <DEDUP_REMOVED lines=23> */
.L_x_91:
[----:B------:R-:W-:Y:S05]  /*47f0*/  BSYNC.RECONVERGENT B2 ;  /* 0x0000000000027941 */ /* 0x000fea0003800200 */
.L_x_90:
[----:B------:R-:W-:Y:S01]  /*4800*/  ISETP.GT.AND P0, PT, R3, 0xfffff, PT ;  /* 0x000fffff0300780c */ /* 0x000fe20003f04270 */
[--C-:B------:R-:W-:Y:S01]  /*4810*/  IMAD.MOV.U32 R8, RZ, RZ, R2.reuse ;  /* 0x000000ffff087224 */ /* 0x100fe200078e0002 */
[----:B------:R-:W-:Y:S01]  /*4820*/  BSSY.RECONVERGENT B0, `(.L_x_92) ;  /* 0x0000052000007945 */ /* 0x000fe20003800200 */
[--C-:B------:R-:W-:Y:S01]  /*4830*/  IMAD.MOV.U32 R9, RZ, RZ, R3.reuse ;  /* 0x000000ffff097224 */ /* 0x100fe200078e0003 */
[----:B------:R-:W-:Y:S01]  /*4840*/  MOV R21, 0xfffffc01 ;  /* 0xfffffc0100157802 */ /* 0x000fe20000000f00 */
[----:B------:R-:W-:Y:S02]  /*4850*/  IMAD.MOV.U32 R20, RZ, RZ, R3 ;  /* 0x000000ffff147224 */ /* 0x000fe400078e0003 */
[----:B------:R-:W-:-:S06]  /*4860*/  IMAD.MOV.U32 R12, RZ, RZ, R2 ;  /* 0x000000ffff0c7224 */ /* 0x000fcc00078e0002 */
[----:B------:R-:W-:Y:S01]  /*4870*/  @!P0 DMUL R8, R2, 1.80143985094819840000e+16 ;  /* 0x4350000002088828 */ /* 0x000fe20000000000 */
[----:B------:R-:W-:-:S09]  /*4880*/  @!P0 IMAD.MOV.U32 R21, RZ, RZ, -0x435 ;  /* 0xfffffbcbff158424 */ /* 0x000fd200078e00ff */
[----:B------:R-:W-:Y:S01]  /*4890*/  @!P0 MOV R20, R9 ;  /* 0x0000000900148202 */ /* 0x000fe20000000f00 */
[----:B------:R-:W-:-:S04]  /*48a0*/  @!P0 IMAD.MOV.U32 R12, RZ, RZ, R8 ;  /* 0x000000ffff0c8224 */ /* 0x000fc800078e0008 */
[----:B------:R-:W-:-:S05]  /*48b0*/  VIADD R10, R20, 0xffffffff ;  /* 0xffffffff140a7836 */ /* 0x000fca0000000000 */
        /* <DEDUP_REMOVED lines=14> */
[----:B------:R-:W-:Y:S01]  /*49a0*/  UMOV UR5, 0x3eb1380b ;  /* 0x3eb1380b00057882 */ /* 0x000fe20000000000 */
[----:B------:R-:W-:Y:S01]  /*49b0*/  IMAD.MOV.U32 R12, RZ, RZ, RZ ;  /* 0x000000ffff0c7224 */ /* 0x000fe200078e00ff */
[----:B------:R-:W-:Y:S01]  /*49c0*/  ISETP.GE.U32.AND P0, PT, R9, 0x3ff6a09f, PT ;  /* 0x3ff6a09f0900780c */ /* 0x000fe20003f06070 */
[----:B------:R-:W-:Y:S01]  /*49d0*/  UMOV UR6, 0x80000000 ;  /* 0x8000000000067882 */ /* 0x000fe20000000000 */
[----:B------:R-:W-:Y:S01]  /*49e0*/  LEA.HI R21, R20, R21, RZ, 0xc ;  /* 0x0000001514157211 */ /* 0x000fe200078f60ff */
[----:B------:R-:W-:-:S10]  /*49f0*/  UMOV UR7, 0x43300000 ;  /* 0x4330000000077882 */ /* 0x000fd40000000000 */
[----:B------:R-:W-:Y:S02]  /*4a00*/  @P0 VIADD R11, R9, 0xfff00000 ;  /* 0xfff00000090b0836 */ /* 0x000fe40000000000 */
[----:B------:R-:W-:-:S03]  /*4a10*/  @P0 VIADD R21, R21, 0x1 ;  /* 0x0000000115150836 */ /* 0x000fc60000000000 */
[----:B------:R-:W-:Y:S02]  /*4a20*/  @P0 MOV R9, R11 ;  /* 0x0000000b00090202 */ /* 0x000fe40000000f00 */
[----:B------:R-:W-:Y:S02]  /*4a30*/  LOP3.LUT R20, R21, 0x80000000, RZ, 0x3c, !PT ;  /* 0x8000000015147812 */ /* 0x000fe400078e3cff */
[----:B------:R-:W-:Y:S02]  /*4a40*/  MOV R21, 0x43300000 ;  /* 0x4330000000157802 */ /* 0x000fe40000000f00 */
        /* <DEDUP_REMOVED lines=47> */
.L_x_93:
[----:B------:R-:W-:Y:S05]  /*4d40*/  BSYNC.RECONVERGENT B0 ;  /* 0x0000000000007941 */ /* 0x000fea0003800200 */
.L_x_92:
        /* <DEDUP_REMOVED lines=9> */
.L_x_72:
[----:B------:R-:W-:Y:S05]  /*4de0*/  BSYNC.RECONVERGENT B1 ;  /* 0x0000000000017941 */ /* 0x000fea0003800200 */
.L_x_71:
[----:B------:R-:W-:Y:S01]  /*4df0*/  I2FP.F32.S32 R27, R27 ;  /* 0x0000001b001b7245 */ /* 0x000fe20000201400 */
[----:B------:R-:W-:Y:S01]  /*4e00*/  IMAD.MOV.U32 R2, RZ, RZ, 0x1 ;  /* 0x00000001ff027424 */ /* 0x000fe200078e00ff */
[----:B------:R-:W-:Y:S01]  /*4e10*/  FSETP.GEU.AND P1, PT, |R5|, 6.5827683646048100446e-37, PT ;  /* 0x036000000500780b */ /* 0x000fe20003f2e200 */
[----:B------:R-:W-:Y:S01]  /*4e20*/  BSSY.RECONVERGENT B1, `(.L_x_94) ;  /* 0x000001a000017945 */ /* 0x000fe20003800200 */
[----:B------:R-:W-:-:S13]  /*4e30*/  FSETP.GEU.AND P0, PT, |R27|, 1.175494350822287508e-38, PT ;  /* 0x008000001b00780b */ /* 0x000fda0003f0e200 */
[----:B------:R-:W-:-:S04]  /*4e40*/  @!P0 FMUL R27, R27, 16777216 ;  /* 0x4b8000001b1b8820 */ /* 0x000fc80000400000 */
[----:B------:R-:W0:Y:S02]  /*4e50*/  MUFU.LG2 R10, R27 ;  /* 0x0000001b000a7308 */ /* 0x000e240000000c00 */
[----:B0-----:R-:W-:-:S06]  /*4e60*/  @!P0 FADD R10, R10, -24 ;  /* 0xc1c000000a0a8421 */ /* 0x001fcc0000000000 */
[----:B------:R-:W0:Y:S08]  /*4e70*/  F2F.F64.F32 R10, R10 ;  /* 0x0000000a000a7310 */ /* 0x000e300000201800 */
[----:B0-----:R-:W0:Y:S02]  /*4e80*/  MUFU.RCP64H R3, R11 ;  /* 0x0000000b00037308 */ /* 0x001e240000001800 */
        /* <DEDUP_REMOVED lines=12> */
[----:B------:R-:W-:Y:S01]  /*4f50*/  MOV R41, R11 ;  /* 0x0000000b00297202 */ /* 0x000fe20000000f00 */
[----:B------:R-:W-:Y:S01]  /*4f60*/  IMAD.MOV.U32 R39, RZ, RZ, R5 ;  /* 0x000000ffff277224 */ /* 0x000fe200078e0005 */
[----:B------:R-:W-:Y:S01]  /*4f70*/  MOV R44, 0x4fa0 ;  /* 0x00004fa0002c7802 */ /* 0x000fe20000000f00 */
[----:B------:R-:W-:-:S07]  /*4f80*/  IMAD.MOV.U32 R40, RZ, RZ, R10 ;  /* 0x000000ffff287224 */ /* 0x000fce00078e000a */
[----:B-----5:R-:W-:Y:S05]  /*4f90*/  CALL.REL.NOINC `($__internal_0_$__cuda_sm20_div_rn_f64_full) ;  /* 0x0000000400547944 */ /* 0x020fea0003c00000 */
[----:B------:R-:W-:Y:S02]  /*4fa0*/  IMAD.MOV.U32 R2, RZ, RZ, R50 ;  /* 0x000000ffff027224 */ /* 0x000fe400078e0032 */
[----:B------:R-:W-:-:S07]  /*4fb0*/  IMAD.MOV.U32 R3, RZ, RZ, R51 ;  /* 0x000000ffff037224 */ /* 0x000fce00078e0033 */
.L_x_95:
[----:B------:R-:W-:Y:S05]  /*4fc0*/  BSYNC.RECONVERGENT B1 ;  /* 0x0000000000017941 */ /* 0x000fea0003800200 */
.L_x_94:
[----:B------:R-:W0:Y:S01]  /*4fd0*/  S2R R11, SR_LANEID ;  /* 0x00000000000b7919 */ /* 0x000e220000000000 */
[----:B------:R-:W-:Y:S01]  /*4fe0*/  VOTEU.ANY UR4, UPT, PT ;  /* 0x0000000000047886 */ /* 0x000fe200038e0100 */
[----:B------:R-:W1:Y:S01]  /*4ff0*/  LDC.64 R6, c[0x0][0x398] ;  /* 0x0000e600ff067b82 */ /* 0x000e620000000a00 */
[----:B------:R-:W0:Y:S07]  /*5000*/  FLO.U32 R8, UR4 ;  /* 0x0000000400087d00 */ /* 0x000e2e00080e0000 */
[----:B------:R-:W2:Y:S01]  /*5010*/  LDC.64 R4, c[0x4][0x8] ;  /* 0x01000200ff047b82 */ /* 0x000ea20000000a00 */
[----:B------:R-:W2:Y:S07]  /*5020*/  POPC R9, UR4 ;  /* 0x0000000400097d09 */ /* 0x000eae0008000000 */
[----:B------:R-:W3:Y:S01]  /*5030*/  LDC R15, c[0x3][RZ] ;  /* 0x00c00000ff0f7b82 */ /* 0x000ee20000000800 */
[----:B-1----:R-:W-:-:S05]  /*5040*/  IMAD.WIDE R26, R26, 0x8, R6 ;  /* 0x000000081a1a7825 */ /* 0x002fca00078e0206 */
[----:B------:R1:W-:Y:S01]  /*5050*/  STG.E.64 desc[UR12][R26.64], R2 ;  /* 0x000000021a007986 */ /* 0x0003e2000c101b0c */
[----:B0-----:R-:W-:-:S13]  /*5060*/  ISETP.EQ.U32.AND P0, PT, R8, R11, PT ;  /* 0x0000000b0800720c */ /* 0x001fda0003f02070 */
[----:B--2---:R0:W2:Y:S01]  /*5070*/  @P0 ATOMG.E.ADD.STRONG.GPU PT, R9, desc[UR12][R4.64], R9 ;  /* 0x80000009040909a8 */ /* 0x0040a200081ef10c */
[----:B---3--:R-:W-:Y:S01]  /*5080*/  IMAD.HI R6, R15, 0x66666667, RZ ;  /* 0x666666670f067827 */ /* 0x008fe200078e02ff */
[----:B------:R-:W3:Y:S04]  /*5090*/  S2R R10, SR_LTMASK ;  /* 0x00000000000a7919 */ /* 0x000ee80000003900 */
[----:B------:R-:W-:-:S04]  /*50a0*/  SHF.R.U32.HI R7, RZ, 0x1f, R6 ;  /* 0x0000001fff077819 */ /* 0x000fc80000011606 */
[----:B------:R-:W-:-:S04]  /*50b0*/  LEA.HI.SX32 R7, R6, R7, 0x1e ;  /* 0x0000000706077211 */ /* 0x000fc800078ff2ff */
[-C--:B------:R-:W-:Y:S02]  /*50c0*/  IABS R11, R7.reuse ;  /* 0x00000007000b7213 */ /* 0x080fe40000000000 */
[----:B------:R-:W-:Y:S02]  /*50d0*/  IABS R14, R7 ;  /* 0x00000007000e7213 */ /* 0x000fe40000000000 */
[----:B------:R-:W4:Y:S03]  /*50e0*/  I2F.RP R6, R11 ;  /* 0x0000000b00067306 */ /* 0x000f260000209400 */
[----:B------:R-:W-:-:S05]  /*50f0*/  IMAD.MOV R14, RZ, RZ, -R14 ;  /* 0x000000ffff0e7224 */ /* 0x000fca00078e0a0e */
[----:B----4-:R-:W1:Y:S01]  /*5100*/  MUFU.RCP R6, R6 ;  /* 0x0000000600067308 */ /* 0x010e620000001000 */
[----:B---3--:R-:W-:-:S07]  /*5110*/  LOP3.LUT R10, R10, UR4, RZ, 0xc0, !PT ;  /* 0x000000040a0a7c12 */ /* 0x008fce000f8ec0ff */
[----:B0-----:R-:W-:Y:S01]  /*5120*/  POPC R5, R10 ;  /* 0x0000000a00057309 */ /* 0x001fe20000000000 */
[----:B-1----:R-:W-:-:S07]  /*5130*/  VIADD R2, R6, 0xffffffe ;  /* 0x0ffffffe06027836 */ /* 0x002fce0000000000 */
[----:B------:R0:W1:Y:S02]  /*5140*/  F2I.FTZ.U32.TRUNC.NTZ R3, R2 ;  /* 0x0000000200037305 */ /* 0x000064000021f000 */
[----:B0-----:R-:W-:Y:S02]  /*5150*/  IMAD.MOV.U32 R2, RZ, RZ, RZ ;  /* 0x000000ffff027224 */ /* 0x001fe400078e00ff */
[----:B-1----:R-:W-:-:S04]  /*5160*/  IMAD.MOV R12, RZ, RZ, -R3 ;  /* 0x000000ffff0c7224 */ /* 0x002fc800078e0a03 */
[----:B------:R-:W-:-:S04]  /*5170*/  IMAD R13, R12, R11, RZ ;  /* 0x0000000b0c0d7224 */ /* 0x000fc800078e02ff */
[----:B------:R-:W-:Y:S01]  /*5180*/  IMAD.HI.U32 R2, R3, R13, R2 ;  /* 0x0000000d03027227 */ /* 0x000fe200078e0002 */
[----:B--2---:R-:W0:Y:S02]  /*5190*/  SHFL.IDX PT, R8, R9, R8, 0x1f ;  /* 0x00001f0809087589 */ /* 0x004e2400000e0000 */
[----:B0-----:R-:W-:-:S05]  /*51a0*/  IADD3 R4, PT, PT, R8, R5, RZ ;  /* 0x0000000508047210 */ /* 0x001fca0007ffe0ff */
[----:B------:R-:W-:-:S05]  /*51b0*/  VIADD R5, R4, 0x1 ;  /* 0x0000000104057836 */ /* 0x000fca0000000000 */
[----:B------:R-:W-:Y:S02]  /*51c0*/  IABS R6, R5 ;  /* 0x0000000500067213 */ /* 0x000fe40000000000 */
[----:B------:R-:W-:-:S03]  /*51d0*/  ISETP.GE.AND P2, PT, R5, RZ, PT ;  /* 0x000000ff0500720c */ /* 0x000fc60003f46270 */
[----:B------:R-:W-:Y:S01]  /*51e0*/  IMAD.MOV.U32 R3, RZ, RZ, R6 ;  /* 0x000000ffff037224 */ /* 0x000fe200078e0006 */
[----:B------:R-:W-:-:S03]  /*51f0*/  MOV R6, R14 ;  /* 0x0000000e00067202 */ /* 0x000fc60000000f00 */
[----:B------:R-:W-:-:S04]  /*5200*/  IMAD.HI.U32 R2, R2, R3, RZ ;  /* 0x0000000302027227 */ /* 0x000fc800078e00ff */
[----:B------:R-:W-:-:S05]  /*5210*/  IMAD R2, R2, R6, R3 ;  /* 0x0000000602027224 */ /* 0x000fca00078e0203 */
[----:B------:R-:W-:-:S13]  /*5220*/  ISETP.GT.U32.AND P0, PT, R11, R2, PT ;  /* 0x000000020b00720c */ /* 0x000fda0003f04070 */
[----:B------:R-:W-:Y:S01]  /*5230*/  @!P0 IMAD.IADD R2, R2, 0x1, -R11 ;  /* 0x0000000102028824 */ /* 0x000fe200078e0a0b */
[----:B------:R-:W-:-:S04]  /*5240*/  ISETP.NE.AND P0, PT, R7, RZ, PT ;  /* 0x000000ff0700720c */ /* 0x000fc80003f05270 */
[----:B------:R-:W-:-:S13]  /*5250*/  ISETP.GT.U32.AND P1, PT, R11, R2, PT ;  /* 0x000000020b00720c */ /* 0x000fda0003f24070 */
[----:B------:R-:W-:-:S04]  /*5260*/  @!P1 IMAD.IADD R2, R2, 0x1, -R11 ;  /* 0x0000000102029824 */ /* 0x000fc800078e0a0b */
[----:B------:R-:W-:Y:S01]  /*5270*/  @!P2 IMAD.MOV R2, RZ, RZ, -R2 ;  /* 0x000000ffff02a224 */ /* 0x000fe200078e0a02 */
[----:B------:R-:W-:-:S04]  /*5280*/  @!P0 LOP3.LUT R2, RZ, R7, RZ, 0x33, !PT ;  /* 0x00000007ff028212 */ /* 0x000fc800078e33ff */
[----:B------:R-:W-:-:S13]  /*5290*/  ISETP.NE.AND P0, PT, R2, RZ, PT ;  /* 0x000000ff0200720c */ /* 0x000fda0003f05270 */
[----:B------:R-:W-:Y:S05]  /*52a0*/  @P0 EXIT ;  /* 0x000000000000094d */ /* 0x000fea0003800000 */
[----:B------:R-:W-:Y:S01]  /*52b0*/  IABS R6, R15 ;  /* 0x0000000f00067213 */ /* 0x000fe20000000000 */
[----:B------:R-:W-:Y:S01]  /*52c0*/  HFMA2 R7, -RZ, RZ, 0, 5.9604644775390625e-06 ;  /* 0x00000064ff077431 */ /* 0x000fe200000001ff */
[----:B------:R-:W0:Y:S02]  /*52d0*/  LDCU.64 UR4, c[0x4][0x18] ;  /* 0x01000300ff0477ac */ /* 0x000e240008000a00 */
[----:B------:R-:W1:Y:S02]  /*52e0*/  I2F.RP R5, R6 ;  /* 0x0000000600057306 */ /* 0x000e640000209400 */
[----:B------:R-:W-:-:S06]  /*52f0*/  IMAD R4, R4, R7, 0x64 ;  /* 0x0000006404047424 */ /* 0x000fcc00078e0207 */
[----:B-1----:R-:W1:Y:S02]  /*5300*/  MUFU.RCP R5, R5 ;  /* 0x0000000500057308 */ /* 0x002e640000001000 */
[----:B-1----:R-:W-:Y:S01]  /*5310*/  VIADD R2, R5, 0xffffffe ;  /* 0x0ffffffe05027836 */ /* 0x002fe20000000000 */
[----:B------:R-:W-:Y:S02]  /*5320*/  IABS R5, R4 ;  /* 0x0000000400057213 */ /* 0x000fe40000000000 */
[----:B------:R-:W-:-:S03]  /*5330*/  LOP3.LUT R4, R4, R15, RZ, 0x3c, !PT ;  /* 0x0000000f04047212 */ /* 0x000fc600078e3cff */
[----:B------:R1:W2:Y:S01]  /*5340*/  F2I.FTZ.U32.TRUNC.NTZ R3, R2 ;  /* 0x0000000200037305 */ /* 0x0002a2000021f000 */
[----:B------:R-:W-:Y:S01]  /*5350*/  ISETP.GE.AND P2, PT, R4, RZ, PT ;  /* 0x000000ff0400720c */ /* 0x000fe20003f46270 */
[----:B0-----:R-:W-:Y:S02]  /*5360*/  IMAD.U32 R4, RZ, RZ, UR4 ;  /* 0x00000004ff047e24 */ /* 0x001fe4000f8e00ff */
[----:B-1----:R-:W-:Y:S02]  /*5370*/  IMAD.MOV.U32 R2, RZ, RZ, RZ ;  /* 0x000000ffff027224 */ /* 0x002fe400078e00ff */
[----:B--2---:R-:W-:-:S04]  /*5380*/  IMAD.MOV R9, RZ, RZ, -R3 ;  /* 0x000000ffff097224 */ /* 0x004fc800078e0a03 */
[----:B------:R-:W-:-:S04]  /*5390*/  IMAD R7, R9, R6, RZ ;  /* 0x0000000609077224 */ /* 0x000fc800078e02ff */
[----:B------:R-:W-:-:S06]  /*53a0*/  IMAD.HI.U32 R3, R3, R7, R2 ;  /* 0x0000000703037227 */ /* 0x000fcc00078e0002 */
[----:B------:R-:W-:-:S04]  /*53b0*/  IMAD.HI.U32 R2, R3, R5, RZ ;  /* 0x0000000503027227 */ /* 0x000fc800078e00ff */
[----:B------:R-:W-:-:S04]  /*53c0*/  IMAD.MOV R3, RZ, RZ, -R2 ;  /* 0x000000ffff037224 */ /* 0x000fc800078e0a02 */
[----:B------:R-:W-:Y:S02]  /*53d0*/  IMAD R3, R6, R3, R5 ;  /* 0x0000000306037224 */ /* 0x000fe400078e0205 */
[----:B------:R-:W-:-:S03]  /*53e0*/  IMAD.U32 R5, RZ, RZ, UR5 ;  /* 0x00000005ff057e24 */ /* 0x000fc6000f8e00ff */
[----:B------:R-:W-:-:S13]  /*53f0*/  ISETP.GT.U32.AND P1, PT, R6, R3, PT ;  /* 0x000000030600720c */ /* 0x000fda0003f24070 */
[----:B------:R-:W-:Y:S01]  /*5400*/  @!P1 IMAD.IADD R3, R3, 0x1, -R6 ;  /* 0x0000000103039824 */ /* 0x000fe200078e0a06 */
[----:B------:R-:W-:Y:S02]  /*5410*/  @!P1 IADD3 R2, PT, PT, R2, 0x1, RZ ;  /* 0x0000000102029810 */ /* 0x000fe40007ffe0ff */
[----:B------:R-:W-:Y:S02]  /*5420*/  ISETP.NE.AND P1, PT, R15, RZ, PT ;  /* 0x000000ff0f00720c */ /* 0x000fe40003f25270 */
[----:B------:R-:W-:Y:S02]  /*5430*/  ISETP.GE.U32.AND P0, PT, R3, R6, PT ;  /* 0x000000060300720c */ /* 0x000fe40003f06070 */
[----:B------:R-:W-:-:S04]  /*5440*/  MOV R3, 0x0 ;  /* 0x0000000000037802 */ /* 0x000fc80000000f00 */
[----:B------:R0:W1:Y:S07]  /*5450*/  LDC.64 R8, c[0x4][R3] ;  /* 0x0100000003087b82 */ /* 0x00006e0000000a00 */
[----:B------:R-:W-:-:S04]  /*5460*/  @P0 VIADD R2, R2, 0x1 ;  /* 0x0000000102020836 */ /* 0x000fc80000000000 */
[----:B------:R-:W-:Y:S01]  /*5470*/  @!P2 IMAD.MOV R2, RZ, RZ, -R2 ;  /* 0x000000ffff02a224 */ /* 0x000fe200078e0a02 */
[----:B------:R-:W-:Y:S02]  /*5480*/  @!P1 LOP3.LUT R2, RZ, R15, RZ, 0x33, !PT ;  /* 0x0000000fff029212 */ /* 0x000fe400078e33ff */
[----:B------:R-:W-:-:S03]  /*5490*/  IADD3 R6, P0, P1, R1, 0x40, R0 ;  /* 0x0000004001067810 */ /* 0x000fc6000791e000 */
[----:B------:R0:W-:Y:S01]  /*54a0*/  STL [R1+0x40], R2 ;  /* 0x0000400201007387 */ /* 0x0001e20000100800 */
[----:B------:R-:W-:-:S09]  /*54b0*/  IADD3.X R7, PT, PT, RZ, UR11, RZ, P0, P1 ;  /* 0x0000000bff077c10 */ /* 0x000fd200087e24ff */
[----:B------:R-:W-:-:S07]  /*54c0*/  LEPC R20, `(.L_x_96) ;  /* 0x000000001014794e */ /* 0x000fce0000000000 */
[----:B01---5:R-:W-:Y:S05]  /*54d0*/  CALL.ABS.NOINC R8 ;  /* 0x0000000008007343 */ /* 0x023fea0003c00000 */
.L_x_96:
[----:B------:R-:W-:Y:S05]  /*54e0*/  EXIT ;  /* 0x000000000000794d */ /* 0x000fea0003800000 */
        .weak           $__internal_0_$__cuda_sm20_div_rn_f64_full
        .type           $__internal_0_$__cuda_sm20_div_rn_f64_full,@function
        .size           $__internal_0_$__cuda_sm20_div_rn_f64_full,(.L_x_216 - $__internal_0_$__cuda_sm20_div_rn_f64_full)
$__internal_0_$__cuda_sm20_div_rn_f64_full:
[C---:B------:R-:W-:Y:S01]  /*54f0*/  FSETP.GEU.AND P2, PT, |R41|.reuse, 1.469367938527859385e-39, PT ;  /* 0x001000002900780b */ /* 0x040fe20003f4e200 */
[----:B------:R-:W-:Y:S01]  /*5500*/  IMAD.MOV.U32 R46, RZ, RZ, 0x1 ;  /* 0x00000001ff2e7424 */ /* 0x000fe200078e00ff */
[----:B------:R-:W-:Y:S01]  /*5510*/  LOP3.LUT R42, R41, 0x800fffff, RZ, 0xc0, !PT ;  /* 0x800fffff292a7812 */ /* 0x000fe200078ec0ff */
[----:B------:R-:W-:Y:S01]  /*5520*/  IMAD.MOV.U32 R37, RZ, RZ, 0x1ca00000 ;  /* 0x1ca00000ff257424 */ /* 0x000fe200078e00ff */
[C---:B------:R-:W-:Y:S01]  /*5530*/  FSETP.GEU.AND P3, PT, |R39|.reuse, 1.469367938527859385e-39, PT ;  /* 0x001000002700780b */ /* 0x040fe20003f6e200 */
[----:B------:R-:W-:Y:S01]  /*5540*/  BSSY.RECONVERGENT B0, `(.L_x_97) ;  /* 0x0000053000007945 */ /* 0x000fe20003800200 */
[----:B------:R-:W-:Y:S02]  /*5550*/  LOP3.LUT R43, R42, 0x3ff00000, RZ, 0xfc, !PT ;  /* 0x3ff000002a2b7812 */ /* 0x000fe400078efcff */
[----:B------:R-:W-:Y:S02]  /*5560*/  MOV R42, R40 ;  /* 0x00000028002a7202 */ /* 0x000fe40000000f00 */
[----:B------:R-:W-:-:S02]  /*5570*/  LOP3.LUT R56, R39, 0x7ff00000, RZ, 0xc0, !PT ;  /* 0x7ff0000027387812 */ /* 0x000fc400078ec0ff */
[----:B------:R-:W-:Y:S01]  /*5580*/  LOP3.LUT R45, R41, 0x7ff00000, RZ, 0xc0, !PT ;  /* 0x7ff00000292d7812 */ /* 0x000fe200078ec0ff */
[----:B------:R-:W-:-:S03]  /*5590*/  @!P2 DMUL R42, R40, 8.98846567431157953865e+307 ;  /* 0x7fe00000282aa828 */ /* 0x000fc60000000000 */
[C---:B------:R-:W-:Y:S02]  /*55a0*/  ISETP.GE.U32.AND P5, PT, R56.reuse, R45, PT ;  /* 0x0000002d3800720c */ /* 0x040fe40003fa6070 */
[----:B------:R-:W-:Y:S01]  /*55b0*/  @!P3 LOP3.LUT R29, R41, 0x7ff00000, RZ, 0xc0, !PT ;  /* 0x7ff00000291db812 */ /* 0x000fe200078ec0ff */
[----:B------:R-:W0:Y:S03]  /*55c0*/  MUFU.RCP64H R47, R43 ;  /* 0x0000002b002f7308 */ /* 0x000e260000001800 */
[----:B------:R-:W-:-:S04]  /*55d0*/  @!P3 ISETP.GE.U32.AND P4, PT, R56, R29, PT ;  /* 0x0000001d3800b20c */ /* 0x000fc80003f86070 */
[----:B------:R-:W-:-:S04]  /*55e0*/  @!P3 SEL R29, R37, 0x63400000, !P4 ;  /* 0x63400000251db807 */ /* 0x000fc80006000000 */
[----:B------:R-:W-:Y:S01]  /*55f0*/  @!P3 LOP3.LUT R29, R29, 0x80000000, R39, 0xf8, !PT ;  /* 0x800000001d1db812 */ /* 0x000fe200078ef827 */
[----:B0-----:R-:W-:-:S08]  /*5600*/  DFMA R48, R46, -R42, 1 ;  /* 0x3ff000002e30742b */ /* 0x001fd0000000082a */
[----:B------:R-:W-:-:S08]  /*5610*/  DFMA R48, R48, R48, R48 ;  /* 0x000000303030722b */ /* 0x000fd00000000030 */
[----:B------:R-:W-:Y:S01]  /*5620*/  DFMA R50, R46, R48, R46 ;  /* 0x000000302e32722b */ /* 0x000fe2000000002e */
[----:B------:R-:W-:Y:S01]  /*5630*/  SEL R47, R37, 0x63400000, !P5 ;  /* 0x63400000252f7807 */ /* 0x000fe20006800000 */
[----:B------:R-:W-:Y:S01]  /*5640*/  IMAD.MOV.U32 R46, RZ, RZ, R38 ;  /* 0x000000ffff2e7224 */ /* 0x000fe200078e0026 */
[----:B------:R-:W-:Y:S01]  /*5650*/  @!P3 LOP3.LUT R49, R29, 0x100000, RZ, 0xfc, !PT ;  /* 0x001000001d31b812 */ /* 0x000fe200078efcff */
[----:B------:R-:W-:Y:S01]  /*5660*/  IMAD.MOV.U32 R29, RZ, RZ, R45 ;  /* 0x000000ffff1d7224 */ /* 0x000fe200078e002d */
[----:B------:R-:W-:-:S03]  /*5670*/  LOP3.LUT R47, R47, 0x800fffff, R39, 0xf8, !PT ;  /* 0x800fffff2f2f7812 */ /* 0x000fc600078ef827 */
[----:B------:R-:W-:Y:S01]  /*5680*/  DFMA R52, R50, -R42, 1 ;  /* 0x3ff000003234742b */ /* 0x000fe2000000082a */
[----:B------:R-:W-:Y:S02]  /*5690*/  @!P3 MOV R48, RZ ;  /* 0x000000ff0030b202 */ /* 0x000fe40000000f00 */
[----:B------:R-:W-:-:S04]  /*56a0*/  @!P2 LOP3.LUT R29, R43, 0x7ff00000, RZ, 0xc0, !PT ;  /* 0x7ff000002b1da812 */ /* 0x000fc800078ec0ff */
[----:B------:R-:W-:Y:S02]  /*56b0*/  @!P3 DFMA R46, R46, 2, -R48 ;  /* 0x400000002e2eb82b */ /* 0x000fe40000000830 */
[----:B------:R-:W-:-:S08]  /*56c0*/  DFMA R52, R50, R52, R50 ;  /* 0x000000343234722b */ /* 0x000fd00000000032 */
[----:B------:R-:W-:-:S08]  /*56d0*/  DMUL R48, R52, R46 ;  /* 0x0000002e34307228 */ /* 0x000fd00000000000 */
[----:B------:R-:W-:-:S08]  /*56e0*/  DFMA R50, R48, -R42, R46 ;  /* 0x8000002a3032722b */ /* 0x000fd0000000002e */
[----:B------:R-:W-:Y:S01]  /*56f0*/  DFMA R48, R52, R50, R48 ;  /* 0x000000323430722b */ /* 0x000fe20000000030 */
[----:B------:R-:W-:Y:S01]  /*5700*/  IMAD.MOV.U32 R52, RZ, RZ, R56 ;  /* 0x000000ffff347224 */ /* 0x000fe200078e0038 */
[----:B------:R-:W-:-:S05]  /*5710*/  @!P3 LOP3.LUT R52, R47, 0x7ff00000, RZ, 0xc0, !PT ;  /* 0x7ff000002f34b812 */ /* 0x000fca00078ec0ff */
[----:B------:R-:W-:-:S05]  /*5720*/  VIADD R45, R52, 0xffffffff ;  /* 0xffffffff342d7836 */ /* 0x000fca0000000000 */
[----:B------:R-:W-:Y:S02]  /*5730*/  ISETP.GT.U32.AND P2, PT, R45, 0x7feffffe, PT ;  /* 0x7feffffe2d00780c */ /* 0x000fe40003f44070 */
[----:B------:R-:W-:-:S04]  /*5740*/  IADD3 R45, PT, PT, R29, -0x1, RZ ;  /* 0xffffffff1d2d7810 */ /* 0x000fc80007ffe0ff */
[----:B------:R-:W-:-:S13]  /*5750*/  ISETP.GT.U32.OR P2, PT, R45, 0x7feffffe, P2 ;  /* 0x7feffffe2d00780c */ /* 0x000fda0001744470 */
[----:B------:R-:W-:Y:S05]  /*5760*/  @P2 BRA `(.L_x_98) ;  /* 0x00000000006c2947 */ /* 0x000fea0003800000 */
[----:B------:R-:W-:-:S04]  /*5770*/  LOP3.LUT R39, R41, 0x7ff00000, RZ, 0xc0, !PT ;  /* 0x7ff0000029277812 */ /* 0x000fc800078ec0ff */
[CC--:B------:R-:W-:Y:S02]  /*5780*/  VIADDMNMX R29, R56.reuse, -R39.reuse, 0xb9600000, !PT ;  /* 0xb9600000381d7446 */ /* 0x0c0fe40007800927 */
[----:B------:R-:W-:Y:S02]  /*5790*/  ISETP.GE.U32.AND P2, PT, R56, R39, PT ;  /* 0x000000273800720c */ /* 0x000fe40003f46070 */
[----:B------:R-:W-:Y:S02]  /*57a0*/  VIMNMX R29, PT, PT, R29, 0x46a00000, PT ;  /* 0x46a000001d1d7848 */ /* 0x000fe40003fe0100 */
[----:B------:R-:W-:-:S05]  /*57b0*/  SEL R38, R37, 0x63400000, !P2 ;  /* 0x6340000025267807 */ /* 0x000fca0005000000 */
[----:B------:R-:W-:Y:S02]  /*57c0*/  IMAD.IADD R37, R29, 0x1, -R38 ;  /* 0x000000011d257824 */ /* 0x000fe400078e0a26 */
[----:B------:R-:W-:Y:S02]  /*57d0*/  IMAD.MOV.U32 R38, RZ, RZ, RZ ;  /* 0x000000ffff267224 */ /* 0x000fe400078e00ff */
[----:B------:R-:W-:-:S06]  /*57e0*/  VIADD R39, R37, 0x7fe00000 ;  /* 0x7fe0000025277836 */ /* 0x000fcc0000000000 */
[----:B------:R-:W-:-:S10]  /*57f0*/  DMUL R50, R48, R38 ;  /* 0x0000002630327228 */ /* 0x000fd40000000000 */
[----:B------:R-:W-:-:S13]  /*5800*/  FSETP.GTU.AND P2, PT, |R51|, 1.469367938527859385e-39, PT ;  /* 0x001000003300780b */ /* 0x000fda0003f4c200 */
[----:B------:R-:W-:Y:S05]  /*5810*/  @P2 BRA `(.L_x_99) ;  /* 0x0000000000942947 */ /* 0x000fea0003800000 */
[----:B------:R-:W-:Y:S01]  /*5820*/  DFMA R42, R48, -R42, R46 ;  /* 0x8000002a302a722b */ /* 0x000fe2000000002e */
[----:B------:R-:W-:-:S09]  /*5830*/  MOV R38, RZ ;  /* 0x000000ff00267202 */ /* 0x000fd20000000f00 */
[C---:B------:R-:W-:Y:S02]  /*5840*/  FSETP.NEU.AND P2, PT, R43.reuse, RZ, PT ;  /* 0x000000ff2b00720b */ /* 0x040fe40003f4d000 */
[----:B------:R-:W-:-:S04]  /*5850*/  LOP3.LUT R29, R43, 0x80000000, R41, 0x48, !PT ;  /* 0x800000002b1d7812 */ /* 0x000fc800078e4829 */
[----:B------:R-:W-:-:S07]  /*5860*/  LOP3.LUT R39, R29, R39, RZ, 0xfc, !PT ;  /* 0x000000271d277212 */ /* 0x000fce00078efcff */
[----:B------:R-:W-:Y:S05]  /*5870*/  @!P2 BRA `(.L_x_99) ;  /* 0x00000000007ca947 */ /* 0x000fea0003800000 */
[----:B------:R-:W-:Y:S01]  /*5880*/  IMAD.MOV R41, RZ, RZ, -R37 ;  /* 0x000000ffff297224 */ /* 0x000fe200078e0a25 */
[----:B------:R-:W-:Y:S01]  /*5890*/  DMUL.RP R38, R48, R38 ;  /* 0x0000002630267228 */ /* 0x000fe20000008000 */
[----:B------:R-:W-:Y:S01]  /*58a0*/  IMAD.MOV.U32 R40, RZ, RZ, RZ ;  /* 0x000000ffff287224 */ /* 0x000fe200078e00ff */
[----:B------:R-:W-:-:S05]  /*58b0*/  IADD3 R37, PT, PT, -R37, -0x43300000, RZ ;  /* 0xbcd0000025257810 */ /* 0x000fca0007ffe1ff */
[----:B------:R-:W-:-:S03]  /*58c0*/  DFMA R40, R50, -R40, R48 ;  /* 0x800000283228722b */ /* 0x000fc60000000030 */
[----:B------:R-:W-:-:S07]  /*58d0*/  LOP3.LUT R29, R39, R29, RZ, 0x3c, !PT ;  /* 0x0000001d271d7212 */ /* 0x000fce00078e3cff */
[----:B------:R-:W-:-:S04]  /*58e0*/  FSETP.NEU.AND P2, PT, |R41|, R37, PT ;  /* 0x000000252900720b */ /* 0x000fc80003f4d200 */
[----:B------:R-:W-:Y:S02]  /*58f0*/  FSEL R50, R38, R50, !P2 ;  /* 0x0000003226327208 */ /* 0x000fe40005000000 */
[----:B------:R-:W-:Y:S01]  /*5900*/  FSEL R51, R29, R51, !P2 ;  /* 0x000000331d337208 */ /* 0x000fe20005000000 */
[----:B------:R-:W-:Y:S06]  /*5910*/  BRA `(.L_x_99) ;  /* 0x0000000000547947 */ /* 0x000fec0003800000 */
.L_x_98:
[----:B------:R-:W-:-:S14]  /*5920*/  DSETP.NAN.AND P2, PT, R38, R38, PT ;  /* 0x000000262600722a */ /* 0x000fdc0003f48000 */
[----:B------:R-:W-:Y:S05]  /*5930*/  @P2 BRA `(.L_x_100) ;  /* 0x0000000000442947 */ /* 0x000fea0003800000 */
[----:B------:R-:W-:-:S14]  /*5940*/  DSETP.NAN.AND P2, PT, R40, R40, PT ;  /* 0x000000282800722a */ /* 0x000fdc0003f48000 */
[----:B------:R-:W-:Y:S05]  /*5950*/  @P2 BRA `(.L_x_101) ;  /* 0x0000000000302947 */ /* 0x000fea0003800000 */
[----:B------:R-:W-:Y:S01]  /*5960*/  ISETP.NE.AND P2, PT, R52, R29, PT ;  /* 0x0000001d3400720c */ /* 0x000fe20003f45270 */
[----:B------:R-:W-:Y:S01]  /*5970*/  IMAD.MOV.U32 R50, RZ, RZ, 0x0 ;  /* 0x00000000ff327424 */ /* 0x000fe200078e00ff */
[----:B------:R-:W-:-:S11]  /*5980*/  MOV R51, 0xfff80000 ;  /* 0xfff8000000337802 */ /* 0x000fd60000000f00 */
[----:B------:R-:W-:Y:S05]  /*5990*/  @!P2 BRA `(.L_x_99) ;  /* 0x000000000034a947 */ /* 0x000fea0003800000 */
[----:B------:R-:W-:Y:S02]  /*59a0*/  ISETP.NE.AND P2, PT, R52, 0x7ff00000, PT ;  /* 0x7ff000003400780c */ /* 0x000fe40003f45270 */
[----:B------:R-:W-:Y:S02]  /*59b0*/  LOP3.LUT R51, R39, 0x80000000, R41, 0x48, !PT ;  /* 0x8000000027337812 */ /* 0x000fe400078e4829 */
[----:B------:R-:W-:-:S13]  /*59c0*/  ISETP.EQ.OR P2, PT, R29, RZ, !P2 ;  /* 0x000000ff1d00720c */ /* 0x000fda0005742670 */
[----:B------:R-:W-:Y:S01]  /*59d0*/  @P2 LOP3.LUT R29, R51, 0x7ff00000, RZ, 0xfc, !PT ;  /* 0x7ff00000331d2812 */ /* 0x000fe200078efcff */
[----:B------:R-:W-:Y:S02]  /*59e0*/  @!P2 IMAD.MOV.U32 R50, RZ, RZ, RZ ;  /* 0x000000ffff32a224 */ /* 0x000fe400078e00ff */
[----:B------:R-:W-:Y:S02]  /*59f0*/  @P2 IMAD.MOV.U32 R50, RZ, RZ, RZ ;  /* 0x000000ffff322224 */ /* 0x000fe400078e00ff */
[----:B------:R-:W-:Y:S01]  /*5a00*/  @P2 IMAD.MOV.U32 R51, RZ, RZ, R29 ;  /* 0x000000ffff332224 */ /* 0x000fe200078e001d */
[----:B------:R-:W-:Y:S06]  /*5a10*/  BRA `(.L_x_99) ;  /* 0x0000000000147947 */ /* 0x000fec0003800000 */
.L_x_101:
[----:B------:R-:W-:Y:S02]  /*5a20*/  LOP3.LUT R51, R41, 0x80000, RZ, 0xfc, !PT ;  /* 0x0008000029337812 */ /* 0x000fe400078efcff */
[----:B------:R-:W-:Y:S01]  /*5a30*/  MOV R50, R40 ;  /* 0x0000002800327202 */ /* 0x000fe20000000f00 */
[----:B------:R-:W-:Y:S06]  /*5a40*/  BRA `(.L_x_99) ;  /* 0x0000000000087947 */ /* 0x000fec0003800000 */
.L_x_100:
[----:B------:R-:W-:Y:S01]  /*5a50*/  LOP3.LUT R51, R39, 0x80000, RZ, 0xfc, !PT ;  /* 0x0008000027337812 */ /* 0x000fe200078efcff */
[----:B------:R-:W-:-:S07]  /*5a60*/  IMAD.MOV.U32 R50, RZ, RZ, R38 ;  /* 0x000000ffff327224 */ /* 0x000fce00078e0026 */
.L_x_99:
[----:B------:R-:W-:Y:S05]  /*5a70*/  BSYNC.RECONVERGENT B0 ;  /* 0x0000000000007941 */ /* 0x000fea0003800200 */
.L_x_97:
[----:B------:R-:W-:-:S04]  /*5a80*/  IMAD.MOV.U32 R45, RZ, RZ, 0x0 ;  /* 0x00000000ff2d7424 */ /* 0x000fc800078e00ff */
[----:B------:R-:W-:Y:S05]  /*5a90*/  RET.REL.NODEC R44 `(_Z26calculateHistEntropyCuda2DPKdS0_S0_PdPS1_) ;  /* 0xffffffa42c587950 */ /* 0x000fea0003c3ffff */
.L_x_102:
[----:B------:R-:W-:-:S00]  /*5aa0*/  BRA `(.L_x_102) ;  /* 0xfffffffc00fc7947 */ /* 0x000fc0000383ffff */
[----:B------:R-:W-:-:S00]  /*5ab0*/  NOP ;  /* 0x0000000000007918 */ /* 0x000fc00000000000 */
        /* <DEDUP_REMOVED lines=12> */
.L_x_216:


//--------------------- .text._Z26calculateHistEntropyCuda3DPKdS0_S0_S0_PdS1_ --------------------------
	.section	.text._Z26calculateHistEntropyCuda3DPKdS0_S0_S0_PdS1_,"ax",@progbits
	.align	128
        .global         _Z26calculateHistEntropyCuda3DPKdS0_S0_S0_PdS1_
        .type           _Z26calculateHistEntropyCuda3DPKdS0_S0_S0_PdS1_,@function
        .size           _Z26calculateHistEntropyCuda3DPKdS0_S0_S0_PdS1_,(.L_x_217 - _Z26calculateHistEntropyCuda3DPKdS0_S0_S0_PdS1_)
        .other          _Z26calculateHistEntropyCuda3DPKdS0_S0_S0_PdS1_,@"STO_CUDA_ENTRY STV_DEFAULT"
_Z26calculateHistEntropyCuda3DPKdS0_S0_S0_PdS1_:
.text._Z26calculateHistEntropyCuda3DPKdS0_S0_S0_PdS1_:
[----:B------:R-:W0:Y:S01]  /*0000*/  LDC R1, c[0x0][0x37c] ;  /* 0x0000df00ff017b82 */ /* 0x000e220000000800 */
[----:B------:R-:W1:Y:S01]  /*0010*/  S2R R29, SR_TID.X ;  /* 0x00000000001d7919 */ /* 0x000e620000002100 */
[----:B------:R-:W1:Y:S01]  /*0020*/  LDCU UR5, c[0x3][0x48] ;  /* 0x00c00900ff0577ac */ /* 0x000e620008000800 */
[----:B------:R-:W-:Y:S01]  /*0030*/  BSSY.RECONVERGENT B0, `(.L_x_103) ;  /* 0x0000013000007945 */ /* 0x000fe20003800200 */
[----:B0-----:R-:W-:Y:S01]  /*0040*/  VIADD R1, R1, 0xfffffdf0 ;  /* 0xfffffdf001017836 */ /* 0x001fe20000000000 */
[----:B------:R-:W0:Y:S01]  /*0050*/  LDCU.64 UR8, c[0x0][0x358] ;  /* 0x00006b00ff0877ac */ /* 0x000e220008000a00 */
[----:B------:R-:W2:Y:S01]  /*0060*/  LDCU UR7, c[0x0][0x2fc] ;  /* 0x00005f80ff0777ac */ /* 0x000ea20008000800 */
[----:B-1----:R-:W-:-:S13]  /*0070*/  ISETP.GE.AND P0, PT, R29, UR5, PT ;  /* 0x000000051d007c0c */ /* 0x002fda000bf06270 */
[----:B------:R-:W-:Y:S05]  /*0080*/  @P0 BRA `(.L_x_104) ;  /* 0x0000000000340947 */ /* 0x000fea0003800000 */
[----:B------:R-:W1:Y:S01]  /*0090*/  S2R R3, SR_CgaCtaId ;  /* 0x0000000000037919 */ /* 0x000e620000008800 */
[----:B------:R-:W3:Y:S01]  /*00a0*/  LDC R6, c[0x0][0x360] ;  /* 0x0000d800ff067b82 */ /* 0x000ee20000000800 */
[----:B------:R-:W-:Y:S01]  /*00b0*/  MOV R0, 0x400 ;  /* 0x0000040000007802 */ /* 0x000fe20000000f00 */
[----:B------:R-:W-:-:S06]  /*00c0*/  IMAD.MOV.U32 R7, RZ, RZ, R29 ;  /* 0x000000ffff077224 */ /* 0x000fcc00078e001d */
[----:B------:R-:W4:Y:S01]  /*00d0*/  LDC.64 R4, c[0x0][0x380] ;  /* 0x0000e000ff047b82 */ /* 0x000f220000000a00 */
[----:B-1----:R-:W-:-:S07]  /*00e0*/  LEA R0, R3, R0, 0x18 ;  /* 0x0000000003007211 */ /* 0x002fce00078ec0ff */
.L_x_105:
[----:B-1--4-:R-:W-:-:S06]  /*00f0*/  IMAD.WIDE R2, R7, 0x8, R4 ;  /* 0x0000000807027825 */ /* 0x012fcc00078e0204 */
[----:B0-----:R-:W4:Y:S01]  /*0100*/  LDG.E.64 R2, desc[UR8][R2.64] ;  /* 0x0000000802027981 */ /* 0x001f22000c1e1b00 */
[----:B------:R-:W-:Y:S02]  /*0110*/  IMAD R9, R7, 0x8, R0 ;  /* 0x0000000807097824 */ /* 0x000fe400078e0200 */
[----:B---3--:R-:W-:-:S05]  /*0120*/  IMAD.IADD R7, R6, 0x1, R7 ;  /* 0x0000000106077824 */ /* 0x008fca00078e0207 */
[----:B------:R-:W-:Y:S01]  /*0130*/  ISETP.GE.AND P0, PT, R7, UR5, PT ;  /* 0x0000000507007c0c */ /* 0x000fe2000bf06270 */
[----:B----4-:R1:W-:-:S12]  /*0140*/  STS.64 [R9], R2 ;  /* 0x0000000209007388 */ /* 0x0103d80000000a00 */
[----:B------:R-:W-:Y:S05]  /*0150*/  @!P0 BRA `(.L_x_105) ;  /* 0xfffffffc00e48947 */ /* 0x000fea000383ffff */
.L_x_104:
[----:B0-2---:R-:W-:Y:S05]  /*0160*/  BSYNC.RECONVERGENT B0 ;  /* 0x0000000000007941 */ /* 0x005fea0003800200 */
.L_x_103:
[----:B------:R-:W0:Y:S01]  /*0170*/  S2UR UR6, SR_CgaCtaId ;  /* 0x00000000000679c3 */ /* 0x000e220000008800 */
[----:B------:R-:W2:Y:S01]  /*0180*/  LDCU UR10, c[0x3][0x44] ;  /* 0x00c00880ff0a77ac */ /* 0x000ea20008000800 */
[----:B------:R-:W-:Y:S01]  /*0190*/  BSSY.RECONVERGENT B0, `(.L_x_106) ;  /* 0x0000013000007945 */ /* 0x000fe20003800200 */
[----:B------:R-:W-:Y:S01]  /*01a0*/  UMOV UR4, 0x400 ;  /* 0x0000040000047882 */ /* 0x000fe20000000000 */
[----:B--2---:R-:W-:Y:S01]  /*01b0*/  ISETP.GE.AND P0, PT, R29, UR10, PT ;  /* 0x0000000a1d007c0c */ /* 0x004fe2000bf06270 */
[----:B0-----:R-:W-:-:S04]  /*01c0*/  ULEA UR4, UR6, UR4, 0x18 ;  /* 0x0000000406047291 */ /* 0x001fc8000f8ec0ff */
[----:B------:R-:W-:Y:S02]  /*01d0*/  ULEA UR6, UR5, UR4, 0x3 ;  /* 0x0000000405067291 */ /* 0x000fe4000f8e18ff */
[----:B------:R-:W-:Y:S01]  /*01e0*/  USHF.R.S32.HI UR5, URZ, 0x1f, UR5 ;  /* 0x0000001fff057899 */ /* 0x000fe20008011405 */
[----:B------:R-:W-:-:S03]  /*01f0*/  IMAD.U32 R5, RZ, RZ, UR4 ;  /* 0x00000004ff057e24 */ /* 0x000fc6000f8e00ff */
[----:B------:R-:W-:Y:S02]  /*0200*/  IMAD.U32 R4, RZ, RZ, UR6 ;  /* 0x00000006ff047e24 */ /* 0x000fe4000f8e00ff */
[----:B------:R-:W-:Y:S06]  /*0210*/  @P0 BRA `(.L_x_107) ;  /* 0x0000000000280947 */ /* 0x000fec0003800000 */
[----:B------:R-:W0:Y:S01]  /*0220*/  LDC R0, c[0x0][0x360] ;  /* 0x0000d800ff007b82 */ /* 0x000e220000000800 */
[----:B-1----:R-:W-:-:S07]  /*0230*/  MOV R9, R29 ;  /* 0x0000001d00097202 */ /* 0x002fce0000000f00 */
[----:B------:R-:W1:Y:S02]  /*0240*/  LDC.64 R6, c[0x0][0x388] ;  /* 0x0000e200ff067b82 */ /* 0x000e640000000a00 */
.L_x_108:
[----:B-12---:R-:W-:-:S06]  /*0250*/  IMAD.WIDE R2, R9, 0x8, R6 ;  /* 0x0000000809027825 */ /* 0x006fcc00078e0206 */
[----:B------:R-:W2:Y:S01]  /*0260*/  LDG.E.64 R2, desc[UR8][R2.64] ;  /* 0x0000000802027981 */ /* 0x000ea2000c1e1b00 */
[----:B------:R-:W-:Y:S02]  /*0270*/  IMAD R11, R9, 0x8, R4 ;  /* 0x00000008090b7824 */ /* 0x000fe400078e0204 */
[----:B0-----:R-:W-:-:S05]  /*0280*/  IMAD.IADD R9, R0, 0x1, R9 ;  /* 0x0000000100097824 */ /* 0x001fca00078e0209 */
[----:B------:R-:W-:Y:S01]  /*0290*/  ISETP.GE.AND P0, PT, R9, UR10, PT ;  /* 0x0000000a09007c0c */ /* 0x000fe2000bf06270 */
[----:B--2---:R2:W-:-:S12]  /*02a0*/  STS.64 [R11], R2 ;  /* 0x000000020b007388 */ /* 0x0045d80000000a00 */
[----:B------:R-:W-:Y:S05]  /*02b0*/  @!P0 BRA `(.L_x_108) ;  /* 0xfffffffc00e48947 */ /* 0x000fea000383ffff */
.L_x_107:
[----:B------:R-:W-:Y:S05]  /*02c0*/  BSYNC.RECONVERGENT B0 ;  /* 0x0000000000007941 */ /* 0x000fea0003800200 */
.L_x_106:
[----:B------:R-:W0:Y:S01]  /*02d0*/  S2UR UR6, SR_CTAID.X ;  /* 0x00000000000679c3 */ /* 0x000e220000002500 */
[----:B------:R-:W3:Y:S07]  /*02e0*/  LDCU UR4, c[0x3][URZ] ;  /* 0x00c00000ff0477ac */ /* 0x000eee0008000800 */
[----:B------:R-:W0:Y:S01]  /*02f0*/  LDC R0, c[0x0][0x360] ;  /* 0x0000d800ff007b82 */ /* 0x000e220000000800 */
[----:B---3--:R-:W-:Y:S01]  /*0300*/  UIADD3 UR4, UPT, UPT, UR4, -0x1, URZ ;  /* 0xffffffff04047890 */ /* 0x008fe2000fffe0ff */
[----:B0-----:R-:W-:Y:S01]  /*0310*/  IMAD R29, R0, UR6, R29 ;  /* 0x00000006001d7c24 */ /* 0x001fe2000f8e021d */
[----:B------:R-:W-:-:S05]  /*0320*/  USHF.R.S32.HI UR6, URZ, 0x1f, UR10 ;  /* 0x0000001fff067899 */ /* 0x000fca000801140a */
[----:B------:R-:W-:Y:S01]  /*0330*/  BAR.SYNC.DEFER_BLOCKING 0x0 ;  /* 0x0000000000007b1d */ /* 0x000fe20000010000 */
[----:B------:R-:W-:-:S13]  /*0340*/  ISETP.GE.AND P0, PT, R29, UR4, PT ;  /* 0x000000041d007c0c */ /* 0x000fda000bf06270 */
[----:B------:R-:W-:Y:S05]  /*0350*/  @P0 EXIT ;  /* 0x000000000000094d */ /* 0x000fea0003800000 */
[----:B------:R-:W0:Y:S01]  /*0360*/  LDCU UR4, c[0x3][0x24] ;  /* 0x00c00480ff0477ac */ /* 0x000e220008000800 */
[----:B--2---:R-:W2:Y:S01]  /*0370*/  LDC.64 R10, c[0x3][0x20] ;  /* 0x00c00800ff0a7b82 */ /* 0x004ea20000000a00 */
[----:B-1----:R-:W-:-:S07]  /*0380*/  IMAD.MOV.U32 R2, RZ, RZ, 0x1 ;  /* 0x00000001ff027424 */ /* 0x002fce00078e00ff */
[----:B------:R-:W1:Y:S08]  /*0390*/  LDC.64 R8, c[0x3][0x10] ;  /* 0x00c00400ff087b82 */ /* 0x000e700000000a00 */
[----:B------:R-:W1:Y:S01]  /*03a0*/  LDC.64 R42, c[0x3][0x18] ;  /* 0x00c00600ff2a7b82 */ /* 0x000e620000000a00 */
[----:B0-----:R-:W2:Y:S07]  /*03b0*/  MUFU.RCP64H R3, UR4 ;  /* 0x0000000400037d08 */ /* 0x001eae0008001800 */
[----:B------:R-:W0:Y:S01]  /*03c0*/  LDC R0, c[0x0][0x2f8] ;  /* 0x0000be00ff007b82 */ /* 0x000e220000000800 */
[----:B--2---:R-:W-:-:S02]  /*03d0*/  DFMA R6, R2, -R10, 1 ;  /* 0x3ff000000206742b */ /* 0x004fc4000000080a */
[----:B-1----:R-:W-:-:S06]  /*03e0*/  DADD R42, R42, -R8 ;  /* 0x000000002a2a7229 */ /* 0x002fcc0000000808 */
        /* <DEDUP_REMOVED lines=10> */
[----:B0-----:R-:W-:Y:S05]  /*0490*/  @P0 BRA P1, `(.L_x_109) ;  /* 0x00000000001c0947 */ /* 0x001fea0000800000 */
[----:B------:R-:W0:Y:S01]  /*04a0*/  LDCU.64 UR10, c[0x3][0x20] ;  /* 0x00c00400ff0a77ac */ /* 0x000e220008000a00 */
[----:B------:R-:W-:Y:S01]  /*04b0*/  MOV R46, 0x4f0 ;  /* 0x000004f0002e7802 */ /* 0x000fe20000000f00 */
[----:B0-----:R-:W-:Y:S02]  /*04c0*/  IMAD.U32 R36, RZ, RZ, UR10 ;  /* 0x0000000aff247e24 */ /* 0x001fe4000f8e00ff */
[----:B------:R-:W-:-:S07]  /*04d0*/  IMAD.U32 R37, RZ, RZ, UR11 ;  /* 0x0000000bff257e24 */ /* 0x000fce000f8e00ff */
[----:B------:R-:W-:Y:S05]  /*04e0*/  CALL.REL.NOINC `($__internal_1_$__cuda_sm20_div_rn_f64_full) ;  /* 0x0000005800387944 */ /* 0x000fea0003c00000 */
[----:B------:R-:W-:Y:S01]  /*04f0*/  IMAD.MOV.U32 R2, RZ, RZ, R50 ;  /* 0x000000ffff027224 */ /* 0x000fe200078e0032 */
[----:B------:R-:W-:-:S07]  /*0500*/  MOV R3, R51 ;  /* 0x0000003300037202 */ /* 0x000fce0000000f00 */
.L_x_109:
[----:B------:R-:W0:Y:S01]  /*0510*/  F2I.F64.CEIL R30, R2 ;  /* 0x00000002001e7311 */ /* 0x000e220000309100 */
[----:B------:R-:W1:Y:S01]  /*0520*/  LDCU UR4, c[0x3][URZ] ;  /* 0x00c00000ff0477ac */ /* 0x000e620008000800 */
[----:B0-----:R-:W-:Y:S02]  /*0530*/  IMAD R31, R29, R30, RZ ;  /* 0x0000001e1d1f7224 */ /* 0x001fe400078e02ff */
[C---:B-1----:R-:W-:Y:S02]  /*0540*/  IMAD R7, R30.reuse, UR4, RZ ;  /* 0x000000041e077c24 */ /* 0x042fe4000f8e02ff */
[----:B------:R-:W-:-:S05]  /*0550*/  IMAD.IADD R6, R30, 0x1, R31 ;  /* 0x000000011e067824 */ /* 0x000fca00078e021f */
[----:B------:R-:W-:-:S13]  /*0560*/  ISETP.GT.AND P0, PT, R6, R7, PT ;  /* 0x000000070600720c */ /* 0x000fda0003f04270 */
[----:B------:R-:W-:Y:S05]  /*0570*/  @P0 EXIT ;  /* 0x000000000000094d */ /* 0x000fea0003800000 */
[----:B------:R-:W0:Y:S01]  /*0580*/  LDC R10, c[0x3][0x8] ;  /* 0x00c00200ff0a7b82 */ /* 0x000e220000000800 */
[----:B------:R-:W-:Y:S01]  /*0590*/  IABS R9, R29 ;  /* 0x0000001d00097213 */ /* 0x000fe20000000000 */
[----:B------:R-:W1:Y:S02]  /*05a0*/  LDCU UR11, c[0x3][0x48] ;  /* 0x00c00900ff0b77ac */ /* 0x000e640008000800 */
[----:B-1----:R-:W-:Y:S01]  /*05b0*/  UISETP.NE.AND UP0, UPT, UR11, URZ, UPT ;  /* 0x000000ff0b00728c */ /* 0x002fe2000bf05270 */
[----:B0-----:R-:W-:-:S04]  /*05c0*/  IABS R8, R10 ;  /* 0x0000000a00087213 */ /* 0x001fc80000000000 */
[----:B------:R-:W0:Y:S08]  /*05d0*/  I2F.RP R6, R8 ;  /* 0x0000000800067306 */ /* 0x000e300000209400 */
[----:B0-----:R-:W0:Y:S02]  /*05e0*/  MUFU.RCP R6, R6 ;  /* 0x0000000600067308 */ /* 0x001e240000001000 */
[----:B0-----:R-:W-:-:S06]  /*05f0*/  VIADD R2, R6, 0xffffffe ;  /* 0x0ffffffe06027836 */ /* 0x001fcc0000000000 */
[----:B------:R0:W1:Y:S02]  /*0600*/  F2I.FTZ.U32.TRUNC.NTZ R3, R2 ;  /* 0x0000000200037305 */ /* 0x000064000021f000 */
[----:B0-----:R-:W-:Y:S02]  /*0610*/  IMAD.MOV.U32 R2, RZ, RZ, RZ ;  /* 0x000000ffff027224 */ /* 0x001fe400078e00ff */
[----:B-1----:R-:W-:-:S04]  /*0620*/  IMAD.MOV R7, RZ, RZ, -R3 ;  /* 0x000000ffff077224 */ /* 0x002fc800078e0a03 */
[----:B------:R-:W-:-:S04]  /*0630*/  IMAD R7, R7, R8, RZ ;  /* 0x0000000807077224 */ /* 0x000fc800078e02ff */
[----:B------:R-:W-:Y:S01]  /*0640*/  IMAD.HI.U32 R3, R3, R7, R2 ;  /* 0x0000000703037227 */ /* 0x000fe200078e0002 */
[----:B------:R-:W-:-:S03]  /*0650*/  LOP3.LUT R2, R29, R10, RZ, 0x3c, !PT ;  /* 0x0000000a1d027212 */ /* 0x000fc600078e3cff */
[----:B------:R-:W-:Y:S01]  /*0660*/  IMAD.MOV.U32 R7, RZ, RZ, R9 ;  /* 0x000000ffff077224 */ /* 0x000fe200078e0009 */
[----:B------:R-:W-:-:S03]  /*0670*/  ISETP.GE.AND P2, PT, R2, RZ, PT ;  /* 0x000000ff0200720c */ /* 0x000fc60003f46270 */
[----:B------:R-:W-:-:S04]  /*0680*/  IMAD.HI.U32 R28, R3, R7, RZ ;  /* 0x00000007031c7227 */ /* 0x000fc800078e00ff */
[----:B------:R-:W-:-:S04]  /*0690*/  IMAD.MOV R3, RZ, RZ, -R28 ;  /* 0x000000ffff037224 */ /* 0x000fc800078e0a1c */
[----:B------:R-:W-:-:S05]  /*06a0*/  IMAD R3, R8, R3, R7 ;  /* 0x0000000308037224 */ /* 0x000fca00078e0207 */
[----:B------:R-:W-:-:S13]  /*06b0*/  ISETP.GT.U32.AND P1, PT, R8, R3, PT ;  /* 0x000000030800720c */ /* 0x000fda0003f24070 */
[-C--:B------:R-:W-:Y:S01]  /*06c0*/  @!P1 IADD3 R3, PT, PT, R3, -R8.reuse, RZ ;  /* 0x8000000803039210 */ /* 0x080fe20007ffe0ff */
[----:B------:R-:W-:Y:S01]  /*06d0*/  @!P1 VIADD R28, R28, 0x1 ;  /* 0x000000011c1c9836 */ /* 0x000fe20000000000 */
[----:B------:R-:W-:Y:S02]  /*06e0*/  ISETP.NE.AND P1, PT, R10, RZ, PT ;  /* 0x000000ff0a00720c */ /* 0x000fe40003f25270 */
[----:B------:R-:W-:-:S13]  /*06f0*/  ISETP.GE.U32.AND P0, PT, R3, R8, PT ;  /* 0x000000080300720c */ /* 0x000fda0003f06070 */
[----:B------:R-:W-:-:S04]  /*0700*/  @P0 VIADD R28, R28, 0x1 ;  /* 0x000000011c1c0836 */ /* 0x000fc80000000000 */
[----:B------:R-:W-:Y:S01]  /*0710*/  @!P2 IMAD.MOV R28, RZ, RZ, -R28 ;  /* 0x000000ffff1ca224 */ /* 0x000fe200078e0a1c */
[----:B------:R-:W-:-:S05]  /*0720*/  @!P1 LOP3.LUT R28, RZ, R10, RZ, 0x33, !PT ;  /* 0x0000000aff1c9212 */ /* 0x000fca00078e33ff */
[----:B------:R-:W-:-:S04]  /*0730*/  IMAD.MOV R2, RZ, RZ, -R28 ;  /* 0x000000ffff027224 */ /* 0x000fc800078e0a1c */
[----:B------:R-:W-:Y:S01]  /*0740*/  IMAD R29, R10, R2, R29 ;  /* 0x000000020a1d7224 */ /* 0x000fe200078e021d */
[----:B------:R-:W-:Y:S06]  /*0750*/  BRA.U !UP0, `(.L_x_110) ;  /* 0x0000000108ec7547 */ /* 0x000fec000b800000 */
[----:B------:R-:W-:Y:S01]  /*0760*/  ULOP3.LUT UR5, UR5, 0x1fffffff, URZ, 0xc0, !UPT ;  /* 0x1fffffff05057892 */ /* 0x000fe2000f8ec0ff */
[----:B------:R-:W-:Y:S01]  /*0770*/  ISETP.LT.U32.AND P0, PT, RZ, UR11, PT ;  /* 0x0000000bff007c0c */ /* 0x000fe2000bf01070 */
[----:B------:R-:W-:Y:S02]  /*0780*/  IMAD.MOV.U32 R3, RZ, RZ, RZ ;  /* 0x000000ffff037224 */ /* 0x000fe400078e00ff */
[----:B------:R-:W-:Y:S02]  /*0790*/  IMAD.MOV.U32 R14, RZ, RZ, RZ ;  /* 0x000000ffff0e7224 */ /* 0x000fe400078e00ff */
[----:B------:R-:W-:Y:S02]  /*07a0*/  IMAD.U32 R2, RZ, RZ, UR5 ;  /* 0x00000005ff027e24 */ /* 0x000fe4000f8e00ff */
[----:B------:R-:W-:Y:S02]  /*07b0*/  IMAD.U32 R9, RZ, RZ, UR5 ;  /* 0x00000005ff097e24 */ /* 0x000fe4000f8e00ff */
[----:B------:R-:W-:Y:S01]  /*07c0*/  IMAD.U32 R15, RZ, RZ, UR5 ;  /* 0x00000005ff0f7e24 */ /* 0x000fe2000f8e00ff */
[----:B------:R-:W-:-:S13]  /*07d0*/  ISETP.GT.U32.AND.EX P0, PT, R2, RZ, PT, P0 ;  /* 0x000000ff0200720c */ /* 0x000fda0003f04100 */
[----:B------:R0:W1:Y:S01]  /*07e0*/  @!P0 LDS.64 R6, [R5] ;  /* 0x0000000005068984 */ /* 0x0000620000000a00 */
[----:B------:R-:W-:-:S04]  /*07f0*/  @!P0 MOV R3, 0x1 ;  /* 0x0000000100038802 */ /* 0x000fc80000000f00 */
[C---:B------:R-:W-:Y:S02]  /*0800*/  IADD3 R2, P3, PT, -R3.reuse, UR11, RZ ;  /* 0x0000000b03027c10 */ /* 0x040fe4000ff7e1ff */
[----:B------:R-:W-:Y:S01]  /*0810*/  ISETP.LT.U32.AND P1, PT, R3, UR11, PT ;  /* 0x0000000b03007c0c */ /* 0x000fe2000bf21070 */
[----:B0-----:R-:W-:Y:S01]  /*0820*/  @!P0 VIADD R5, R5, 0x8 ;  /* 0x0000000805058836 */ /* 0x001fe20000000000 */
[----:B------:R-:W-:Y:S02]  /*0830*/  ISETP.LE.U32.AND P2, PT, R2, 0x3, PT ;  /* 0x000000030200780c */ /* 0x000fe40003f43070 */
[----:B------:R-:W-:Y:S02]  /*0840*/  ISETP.GT.U32.AND.EX P1, PT, R9, R14, PT, P1 ;  /* 0x0000000e0900720c */ /* 0x000fe40003f24110 */
[----:B------:R-:W-:-:S04]  /*0850*/  IADD3.X R2, PT, PT, ~R14, UR5, RZ, P3, !PT ;  /* 0x000000050e027c10 */ /* 0x000fc80009ffe5ff */
[----:B------:R-:W-:Y:S01]  /*0860*/  ISETP.LE.U32.OR.EX P1, PT, R2, RZ, !P1, P2 ;  /* 0x000000ff0200720c */ /* 0x000fe20004f23520 */
[----:B------:R-:W-:-:S05]  /*0870*/  IMAD.MOV.U32 R2, RZ, RZ, R1 ;  /* 0x000000ffff027224 */ /* 0x000fca00078e0001 */
[----:B-1----:R0:W-:Y:S02]  /*0880*/  @!P0 STL.64 [R2], R6 ;  /* 0x0000000602008387 */ /* 0x0021e40000100a00 */
[----:B0-----:R-:W-:-:S05]  /*0890*/  @!P0 VIADD R2, R2, 0x8 ;  /* 0x0000000802028836 */ /* 0x001fca0000000000 */
[----:B------:R-:W-:Y:S05]  /*08a0*/  @P1 BRA `(.L_x_111) ;  /* 0x0000000000481947 */ /* 0x000fea0003800000 */
[----:B------:R-:W-:Y:S01]  /*08b0*/  UIADD3 UR4, UP0, UPT, UR11, -0x3, URZ ;  /* 0xfffffffd0b047890 */ /* 0x000fe2000ff1e0ff */
[----:B------:R-:W-:-:S03]  /*08c0*/  PLOP3.LUT P0, PT, PT, PT, PT, 0x8, 0x80 ;  /* 0x000000000080781c */ /* 0x000fc60003f0e170 */
[----:B------:R-:W-:-:S12]  /*08d0*/  UIADD3.X UR10, UPT, UPT, UR5, -0x1, URZ, UP0, !UPT ;  /* 0xffffffff050a7890 */ /* 0x000fd800087fe4ff */
.L_x_112:
[----:B------:R-:W0:Y:S01]  /*08e0*/  LDS.64 R6, [R5] ;  /* 0x0000000005067984 */ /* 0x000e220000000a00 */
[----:B------:R-:W-:-:S03]  /*08f0*/  IADD3 R3, P1, PT, R3, 0x4, RZ ;  /* 0x0000000403037810 */ /* 0x000fc60007f3e0ff */
[----:B------:R-:W1:Y:S01]  /*0900*/  LDS.64 R8, [R5+0x8] ;  /* 0x0000080005087984 */ /* 0x000e620000000a00 */
[----:B------:R-:W-:Y:S02]  /*0910*/  IADD3.X R14, PT, PT, RZ, R14, RZ, P1, !PT ;  /* 0x0000000eff0e7210 */ /* 0x000fe40000ffe4ff */
[----:B------:R-:W-:Y:S01]  /*0920*/  ISETP.GE.U32.AND P1, PT, R3, UR4, PT ;  /* 0x0000000403007c0c */ /* 0x000fe2000bf26070 */
[----:B------:R-:W2:Y:S03]  /*0930*/  LDS.64 R10, [R5+0x10] ;  /* 0x00001000050a7984 */ /* 0x000ea60000000a00 */
[----:B------:R-:W-:Y:S01]  /*0940*/  ISETP.GE.U32.AND.EX P1, PT, R14, UR10, PT, P1 ;  /* 0x0000000a0e007c0c */ /* 0x000fe2000bf26110 */
[----:B------:R3:W4:Y:S02]  /*0950*/  LDS.64 R12, [R5+0x18] ;  /* 0x00001800050c7984 */ /* 0x0007240000000a00 */
[----:B---3--:R-:W-:-:S02]  /*0960*/  VIADD R5, R5, 0x20 ;  /* 0x0000002005057836 */ /* 0x008fc40000000000 */
[----:B0-----:R-:W-:Y:S04]  /*0970*/  STL.64 [R2], R6 ;  /* 0x0000000602007387 */ /* 0x001fe80000100a00 */
[----:B-1----:R-:W-:Y:S04]  /*0980*/  STL.64 [R2+0x8], R8 ;  /* 0x0000080802007387 */ /* 0x002fe80000100a00 */
[----:B--2---:R-:W-:Y:S04]  /*0990*/  STL.64 [R2+0x10], R10 ;  /* 0x0000100a02007387 */ /* 0x004fe80000100a00 */
[----:B----4-:R0:W-:Y:S02]  /*09a0*/  STL.64 [R2+0x18], R12 ;  /* 0x0000180c02007387 */ /* 0x0101e40000100a00 */
[----:B0-----:R-:W-:Y:S01]  /*09b0*/  VIADD R2, R2, 0x20 ;  /* 0x0000002002027836 */ /* 0x001fe20000000000 */
[----:B------:R-:W-:Y:S06]  /*09c0*/  @!P1 BRA `(.L_x_112) ;  /* 0xfffffffc00c49947 */ /* 0x000fec000383ffff */
.L_x_111:
[C---:B------:R-:W-:Y:S02]  /*09d0*/  IADD3 R6, P3, PT, -R3.reuse, UR11, RZ ;  /* 0x0000000b03067c10 */ /* 0x040fe4000ff7e1ff */
[----:B------:R-:W-:Y:S02]  /*09e0*/  ISETP.LT.U32.AND P2, PT, R3, UR11, PT ;  /* 0x0000000b03007c0c */ /* 0x000fe4000bf41070 */
[----:B------:R-:W-:Y:S02]  /*09f0*/  ISETP.LE.U32.AND P1, PT, R6, 0x1, PT ;  /* 0x000000010600780c */ /* 0x000fe40003f23070 */
[----:B------:R-:W-:Y:S02]  /*0a00*/  ISETP.GT.U32.AND.EX P2, PT, R15, R14, PT, P2 ;  /* 0x0000000e0f00720c */ /* 0x000fe40003f44120 */
[----:B------:R-:W-:-:S04]  /*0a10*/  IADD3.X R6, PT, PT, ~R14, UR5, RZ, P3, !PT ;  /* 0x000000050e067c10 */ /* 0x000fc80009ffe5ff */
[----:B------:R-:W-:-:S13]  /*0a20*/  ISETP.LE.U32.OR.EX P1, PT, R6, RZ, !P2, P1 ;  /* 0x000000ff0600720c */ /* 0x000fda0005723510 */
[----:B------:R-:W-:Y:S05]  /*0a30*/  @P1 BRA `(.L_x_113) ;  /* 0x0000000000241947 */ /* 0x000fea0003800000 */
[----:B------:R-:W0:Y:S01]  /*0a40*/  LDS.64 R6, [R5] ;  /* 0x0000000005067984 */ /* 0x000e220000000a00 */
[----:B------:R-:W-:Y:S02]  /*0a50*/  IADD3 R3, P1, PT, R3, 0x2, RZ ;  /* 0x0000000203037810 */ /* 0x000fe40007f3e0ff */
[----:B------:R-:W-:Y:S01]  /*0a60*/  PLOP3.LUT P0, PT, PT, PT, PT, 0x8, 0x80 ;  /* 0x000000000080781c */ /* 0x000fe20003f0e170 */
[----:B------:R1:W2:Y:S02]  /*0a70*/  LDS.64 R8, [R5+0x8] ;  /* 0x0000080005087984 */ /* 0x0002a40000000a00 */
[----:B------:R-:W-:Y:S02]  /*0a80*/  IMAD.X R14, RZ, RZ, R14, P1 ;  /* 0x000000ffff0e7224 */ /* 0x000fe400008e060e */
[----:B-1----:R-:W-:Y:S01]  /*0a90*/  VIADD R5, R5, 0x10 ;  /* 0x0000001005057836 */ /* 0x002fe20000000000 */
[----:B0-----:R-:W-:Y:S04]  /*0aa0*/  STL.64 [R2], R6 ;  /* 0x0000000602007387 */ /* 0x001fe80000100a00 */
[----:B--2---:R0:W-:Y:S02]  /*0ab0*/  STL.64 [R2+0x8], R8 ;  /* 0x0000080802007387 */ /* 0x0041e40000100a00 */
[----:B0-----:R-:W-:-:S07]  /*0ac0*/  VIADD R2, R2, 0x10 ;  /* 0x0000001002027836 */ /* 0x001fce0000000000 */
.L_x_113:
[----:B------:R-:W-:-:S04]  /*0ad0*/  ISETP.LT.U32.AND P1, PT, R3, UR11, PT ;  /* 0x0000000b03007c0c */ /* 0x000fc8000bf21070 */
[----:B------:R-:W-:-:S13]  /*0ae0*/  ISETP.LT.U32.OR.EX P0, PT, R14, UR5, P0, P1 ;  /* 0x000000050e007c0c */ /* 0x000fda0008701510 */
[----:B------:R-:W0:Y:S04]  /*0af0*/  @P0 LDS.64 R6, [R5] ;  /* 0x0000000005060984 */ /* 0x000e280000000a00 */
[----:B0-----:R0:W-:Y:S02]  /*0b00*/  @P0 STL.64 [R2], R6 ;  /* 0x0000000602000387 */ /* 0x0011e40000100a00 */
.L_x_110:
[----:B------:R-:W1:Y:S01]  /*0b10*/  LDCU UR10, c[0x3][0x44] ;  /* 0x00c00880ff0a77ac */ /* 0x000e620008000800 */
[----:B------:R-:W-:Y:S01]  /*0b20*/  VIADD R16, R1, 0x100 ;  /* 0x0000010001107836 */ /* 0x000fe20000000000 */
[----:B-1----:R-:W-:-:S09]  /*0b30*/  UISETP.NE.AND UP0, UPT, UR10, URZ, UPT ;  /* 0x000000ff0a00728c */ /* 0x002fd2000bf05270 */
[----:B------:R-:W-:Y:S05]  /*0b40*/  BRA.U !UP0, `(.L_x_114) ;  /* 0x0000000108ec7547 */ /* 0x000fea000b800000 */
[----:B------:R-:W-:Y:S01]  /*0b50*/  ULOP3.LUT UR6, UR6, 0x1fffffff, URZ, 0xc0, !UPT ;  /* 0x1fffffff06067892 */ /* 0x000fe2000f8ec0ff */
[----:B------:R-:W-:Y:S01]  /*0b60*/  ISETP.LT.U32.AND P0, PT, RZ, UR10, PT ;  /* 0x0000000aff007c0c */ /* 0x000fe2000bf01070 */
[----:B------:R-:W-:Y:S02]  /*0b70*/  IMAD.MOV.U32 R13, RZ, RZ, RZ ;  /* 0x000000ffff0d7224 */ /* 0x000fe400078e00ff */
[----:B------:R-:W-:Y:S02]  /*0b80*/  IMAD.MOV.U32 R14, RZ, RZ, RZ ;  /* 0x000000ffff0e7224 */ /* 0x000fe400078e00ff */
[----:B0-----:R-:W-:Y:S01]  /*0b90*/  MOV R2, UR6 ;  /* 0x0000000600027c02 */ /* 0x001fe20008000f00 */
[----:B------:R-:W-:Y:S02]  /*0ba0*/  IMAD.U32 R7, RZ, RZ, UR6 ;  /* 0x00000006ff077e24 */ /* 0x000fe4000f8e00ff */
[----:B------:R-:W-:Y:S01]  /*0bb0*/  IMAD.MOV.U32 R12, RZ, RZ, R16 ;  /* 0x000000ffff0c7224 */ /* 0x000fe200078e0010 */
[----:B------:R-:W-:-:S13]  /*0bc0*/  ISETP.GT.U32.AND.EX P0, PT, R2, RZ, PT, P0 ;  /* 0x000000ff0200720c */ /* 0x000fda0003f04100 */
[----:B------:R0:W1:Y:S01]  /*0bd0*/  @!P0 LDS.64 R2, [R4] ;  /* 0x0000000004028984 */ /* 0x0000620000000a00 */
[----:B------:R-:W-:-:S05]  /*0be0*/  @!P0 IMAD.MOV.U32 R13, RZ, RZ, 0x1 ;  /* 0x00000001ff0d8424 */ /* 0x000fca00078e00ff */
[C---:B------:R-:W-:Y:S02]  /*0bf0*/  IADD3 R5, P3, PT, -R13.reuse, UR10, RZ ;  /* 0x0000000a0d057c10 */ /* 0x040fe4000ff7e1ff */
[----:B------:R-:W-:Y:S02]  /*0c00*/  ISETP.LT.U32.AND P1, PT, R13, UR10, PT ;  /* 0x0000000a0d007c0c */ /* 0x000fe4000bf21070 */
[----:B------:R-:W-:Y:S02]  /*0c10*/  ISETP.LE.U32.AND P2, PT, R5, 0x3, PT ;  /* 0x000000030500780c */ /* 0x000fe40003f43070 */
[----:B------:R-:W-:Y:S02]  /*0c20*/  ISETP.GT.U32.AND.EX P1, PT, R7, R14, PT, P1 ;  /* 0x0000000e0700720c */ /* 0x000fe40003f24110 */
[----:B------:R-:W-:Y:S02]  /*0c30*/  IADD3.X R5, PT, PT, ~R14, UR6, RZ, P3, !PT ;  /* 0x000000060e057c10 */ /* 0x000fe40009ffe5ff */
[----:B0-----:R-:W-:-:S02]  /*0c40*/  @!P0 IADD3 R4, PT, PT, R4, 0x8, RZ ;  /* 0x0000000804048810 */ /* 0x001fc40007ffe0ff */
[----:B------:R-:W-:Y:S01]  /*0c50*/  ISETP.LE.U32.OR.EX P1, PT, R5, RZ, !P1, P2 ;  /* 0x000000ff0500720c */ /* 0x000fe20004f23520 */
[----:B------:R-:W-:Y:S01]  /*0c60*/  IMAD.U32 R5, RZ, RZ, UR6 ;  /* 0x00000006ff057e24 */ /* 0x000fe2000f8e00ff */
[----:B-1----:R0:W-:Y:S02]  /*0c70*/  @!P0 STL.64 [R12], R2 ;  /* 0x000000020c008387 */ /* 0x0021e40000100a00 */
[----:B0-----:R-:W-:-:S09]  /*0c80*/  @!P0 VIADD R12, R12, 0x8 ;  /* 0x000000080c0c8836 */ /* 0x001fd20000000000 */
[----:B------:R-:W-:Y:S05]  /*0c90*/  @P1 BRA `(.L_x_115) ;  /* 0x0000000000481947 */ /* 0x000fea0003800000 */
[----:B------:R-:W-:Y:S01]  /*0ca0*/  UIADD3 UR4, UP0, UPT, UR10, -0x3, URZ ;  /* 0xfffffffd0a047890 */ /* 0x000fe2000ff1e0ff */
[----:B------:R-:W-:-:S03]  /*0cb0*/  PLOP3.LUT P0, PT, PT, PT, PT, 0x8, 0x80 ;  /* 0x000000000080781c */ /* 0x000fc60003f0e170 */
[----:B------:R-:W-:-:S12]  /*0cc0*/  UIADD3.X UR5, UPT, UPT, UR6, -0x1, URZ, UP0, !UPT ;  /* 0xffffffff06057890 */ /* 0x000fd800087fe4ff */
.L_x_116:
[----:B------:R-:W0:Y:S01]  /*0cd0*/  LDS.64 R2, [R4] ;  /* 0x0000000004027984 */ /* 0x000e220000000a00 */
[----:B------:R-:W-:-:S03]  /*0ce0*/  IADD3 R13, P1, PT, R13, 0x4, RZ ;  /* 0x000000040d0d7810 */ /* 0x000fc60007f3e0ff */
[----:B------:R-:W1:Y:S02]  /*0cf0*/  LDS.64 R6, [R4+0x8] ;  /* 0x0000080004067984 */ /* 0x000e640000000a00 */
[----:B------:R-:W-:Y:S01]  /*0d00*/  IMAD.X R14, RZ, RZ, R14, P1 ;  /* 0x000000ffff0e7224 */ /* 0x000fe200008e060e */
        /* <DEDUP_REMOVED lines=11> */
.L_x_115:
        /* <DEDUP_REMOVED lines=15> */
[----:B0-----:R-:W-:-:S07]  /*0eb0*/  IADD3 R12, PT, PT, R12, 0x10, RZ ;  /* 0x000000100c0c7810 */ /* 0x001fce0007ffe0ff */
.L_x_117:
[----:B------:R-:W-:-:S04]  /*0ec0*/  ISETP.LT.U32.AND P1, PT, R13, UR10, PT ;  /* 0x0000000a0d007c0c */ /* 0x000fc8000bf21070 */
[----:B------:R-:W-:-:S13]  /*0ed0*/  ISETP.LT.U32.OR.EX P0, PT, R14, UR6, P0, P1 ;  /* 0x000000060e007c0c */ /* 0x000fda0008701510 */
[----:B------:R-:W0:Y:S04]  /*0ee0*/  @P0 LDS.64 R4, [R4] ;  /* 0x0000000004040984 */ /* 0x000e280000000a00 */
[----:B0-----:R1:W-:Y:S02]  /*0ef0*/  @P0 STL.64 [R12], R4 ;  /* 0x000000040c000387 */ /* 0x0013e40000100a00 */
.L_x_114:
[----:B0-----:R-:W0:Y:S01]  /*0f00*/  LDC.64 R2, c[0x0][0x390] ;  /* 0x0000e400ff027b82 */ /* 0x001e220000000a00 */
[----:B------:R-:W2:Y:S07]  /*0f10*/  LDCU UR4, c[0x3][0x3c] ;  /* 0x00c00780ff0477ac */ /* 0x000eae0008000800 */
[----:B------:R-:W3:Y:S08]  /*0f20*/  LDC.64 R6, c[0x0][0x398] ;  /* 0x0000e600ff067b82 */ /* 0x000ef00000000a00 */
[----:B-1----:R-:W1:Y:S01]  /*0f30*/  LDC.64 R12, c[0x3][0x38] ;  /* 0x00c00e00ff0c7b82 */ /* 0x002e620000000a00 */
[----:B0-----:R-:W-:-:S07]  /*0f40*/  IMAD.WIDE R2, R28, 0x8, R2 ;  /* 0x000000081c027825 */ /* 0x001fce00078e0202 */
[----:B------:R-:W0:Y:S01]  /*0f50*/  LDC.64 R14, c[0x3][0x30] ;  /* 0x00c00c00ff0e7b82 */ /* 0x000e220000000a00 */
[----:B------:R0:W4:Y:S01]  /*0f60*/  LDG.E.64 R4, desc[UR8][R2.64] ;  /* 0x0000000802047981 */ /* 0x000122000c1e1b00 */
[----:B---3--:R-:W-:-:S06]  /*0f70*/  IMAD.WIDE R6, R29, 0x8, R6 ;  /* 0x000000081d067825 */ /* 0x008fcc00078e0206 */
[----:B------:R-:W3:Y:S01]  /*0f80*/  LDC R17, c[0x3][0x4c] ;  /* 0x00c01300ff117b82 */ /* 0x000ee20000000800 */
[----:B------:R-:W5:Y:S01]  /*0f90*/  LDG.E.64 R6, desc[UR8][R6.64] ;  /* 0x0000000806067981 */ /* 0x000f62000c1e1b00 */
[----:B--2---:R-:W1:Y:S01]  /*0fa0*/  MUFU.RCP64H R9, UR4 ;  /* 0x0000000400097d08 */ /* 0x004e620008001800 */
[----:B------:R-:W-:-:S05]  /*0fb0*/  IMAD.MOV.U32 R8, RZ, RZ, 0x1 ;  /* 0x00000001ff087424 */ /* 0x000fca00078e00ff */
[----:B------:R-:W2:Y:S08]  /*0fc0*/  LDC R19, c[0x3][0x50] ;  /* 0x00c01400ff137b82 */ /* 0x000eb00000000800 */
[----:B------:R-:W2:Y:S01]  /*0fd0*/  LDC R18, c[0x3][0x34] ;  /* 0x00c00d00ff127b82 */ /* 0x000ea20000000800 */
[----:B-1----:R-:W-:-:S08]  /*0fe0*/  DFMA R10, R8, -R12, 1 ;  /* 0x3ff00000080a742b */ /* 0x002fd0000000080c */
[----:B------:R-:W-:-:S08]  /*0ff0*/  DFMA R10, R10, R10, R10 ;  /* 0x0000000a0a0a722b */ /* 0x000fd0000000000a */
[----:B------:R-:W-:-:S08]  /*1000*/  DFMA R10, R8, R10, R8 ;  /* 0x0000000a080a722b */ /* 0x000fd00000000008 */
[----:B------:R-:W-:-:S08]  /*1010*/  DFMA R8, R10, -R12, 1 ;  /* 0x3ff000000a08742b */ /* 0x000fd0000000080c */
[----:B------:R-:W-:-:S08]  /*1020*/  DFMA R8, R10, R8, R10 ;  /* 0x000000080a08722b */ /* 0x000fd0000000000a */
[----:B0-----:R-:W-:-:S08]  /*1030*/  DMUL R2, R8, R14 ;  /* 0x0000000e08027228 */ /* 0x001fd00000000000 */
[----:B------:R-:W-:Y:S01]  /*1040*/  DFMA R10, R2, -R12, R14 ;  /* 0x8000000c020a722b */ /* 0x000fe2000000000e */
[----:B---3--:R-:W-:-:S07]  /*1050*/  IMAD R13, R17, 0x8, R16 ;  /* 0x00000008110d7824 */ /* 0x008fce00078e0210 */
[----:B------:R-:W-:Y:S01]  /*1060*/  DFMA R2, R8, R10, R2 ;  /* 0x0000000a0802722b */ /* 0x000fe20000000002 */
[----:B--2---:R-:W-:Y:S01]  /*1070*/  IMAD R15, R19, 0x8, R16 ;  /* 0x00000008130f7824 */ /* 0x004fe200078e0210 */
[----:B------:R-:W-:-:S08]  /*1080*/  FSETP.GEU.AND P1, PT, |R18|, 6.5827683646048100446e-37, PT ;  /* 0x036000001200780b */ /* 0x000fd00003f2e200 */
[----:B------:R-:W-:-:S05]  /*1090*/  FFMA R8, RZ, UR4, R3 ;  /* 0x00000004ff087c23 */ /* 0x000fca0008000003 */
[----:B------:R-:W-:Y:S01]  /*10a0*/  FSETP.GT.AND P0, PT, |R8|, 1.469367938527859385e-39, PT ;  /* 0x001000000800780b */ /* 0x000fe20003f04200 */
[----:B----4-:R0:W-:Y:S04]  /*10b0*/  STL.64 [R13], R4 ;  /* 0x000000040d007387 */ /* 0x0101e80000100a00 */
[----:B-----5:R0:W-:Y:S08]  /*10c0*/  STL.64 [R15], R6 ;  /* 0x000000060f007387 */ /* 0x0201f00000100a00 */
[----:B------:R-:W-:Y:S05]  /*10d0*/  @P0 BRA P1, `(.L_x_118) ;  /* 0x0000000000280947 */ /* 0x000fea0000800000 */
[----:B------:R-:W1:Y:S01]  /*10e0*/  LDCU.64 UR4, c[0x3][0x30] ;  /* 0x00c00600ff0477ac */ /* 0x000e620008000a00 */
[----:B------:R-:W-:Y:S01]  /*10f0*/  MOV R46, 0x1160 ;  /* 0x00001160002e7802 */ /* 0x000fe20000000f00 */
[----:B------:R-:W2:Y:S01]  /*1100*/  LDCU.64 UR10, c[0x3][0x38] ;  /* 0x00c00700ff0a77ac */ /* 0x000ea20008000a00 */
[----:B-1----:R-:W-:Y:S02]  /*1110*/  IMAD.U32 R42, RZ, RZ, UR4 ;  /* 0x00000004ff2a7e24 */ /* 0x002fe4000f8e00ff */
[----:B------:R-:W-:Y:S02]  /*1120*/  IMAD.U32 R43, RZ, RZ, UR5 ;  /* 0x00000005ff2b7e24 */ /* 0x000fe4000f8e00ff */
[----:B--2---:R-:W-:Y:S01]  /*1130*/  IMAD.U32 R36, RZ, RZ, UR10 ;  /* 0x0000000aff247e24 */ /* 0x004fe2000f8e00ff */
[----:B------:R-:W-:-:S07]  /*1140*/  MOV R37, UR11 ;  /* 0x0000000b00257c02 */ /* 0x000fce0008000f00 */
[----:B0-----:R-:W-:Y:S05]  /*1150*/  CALL.REL.NOINC `($__internal_1_$__cuda_sm20_div_rn_f64_full) ;  /* 0x0000004c001c7944 */ /* 0x001fea0003c00000 */
[----:B------:R-:W-:Y:S02]  /*1160*/  IMAD.MOV.U32 R2, RZ, RZ, R50 ;  /* 0x000000ffff027224 */ /* 0x000fe400078e0032 */
[----:B------:R-:W-:-:S07]  /*1170*/  IMAD.MOV.U32 R3, RZ, RZ, R51 ;  /* 0x000000ffff037224 */ /* 0x000fce00078e0033 */
.L_x_118:
[----:B------:R-:W1:Y:S01]  /*1180*/  F2I.F64.TRUNC R11, R2 ;  /* 0x00000002000b7311 */ /* 0x000e62000030d100 */
[----:B------:R-:W-:Y:S01]  /*1190*/  BSSY.RECONVERGENT B1, `(.L_x_119) ;  /* 0x0000135000017945 */ /* 0x000fe20003800200 */
[----:B-1----:R-:W-:-:S13]  /*11a0*/  ISETP.GE.AND P0, PT, R11, 0x1, PT ;  /* 0x000000010b00780c */ /* 0x002fda0003f06270 */
[----:B------:R-:W-:Y:S05]  /*11b0*/  @!P0 BRA `(.L_x_120) ;  /* 0x0000001000c88947 */ /* 0x000fea0003800000 */
[----:B------:R-:W2:Y:S01]  /*11c0*/  LDL.128 R20, [R1+0x100] ;  /* 0x0001000001147983 */ /* 0x000ea20000100c00 */
[----:B------:R-:W2:Y:S03]  /*11d0*/  LDC.64 R8, c[0x3][0x38] ;  /* 0x00c00e00ff087b82 */ /* 0x000ea60000000a00 */
[----:B------:R1:W5:Y:S04]  /*11e0*/  LDL.64 R16, [R1+0x10] ;  /* 0x0000100001107983 */ /* 0x0003680000100a00 */
[----:B0-----:R1:W5:Y:S04]  /*11f0*/  LDL.128 R4, [R1+0x110] ;  /* 0x0001100001047983 */ /* 0x0013680000100c00 */
[----:B------:R1:W5:Y:S01]  /*1200*/  LDL.128 R12, [R1] ;  /* 0x00000000010c7983 */ /* 0x0003620000100c00 */
[C---:B------:R-:W-:Y:S01]  /*1210*/  ISETP.GE.U32.AND P0, PT, R11.reuse, 0x4, PT ;  /* 0x000000040b00780c */ /* 0x040fe20003f06070 */
[----:B------:R-:W-:Y:S01]  /*1220*/  BSSY.RECONVERGENT B2, `(.L_x_121) ;  /* 0x00000e8000027945 */ /* 0x000fe20003800200 */
[----:B------:R-:W-:Y:S01]  /*1230*/  LOP3.LUT R10, R11, 0x3, RZ, 0xc0, !PT ;  /* 0x000000030b0a7812 */ /* 0x000fe200078ec0ff */
[----:B--2---:R-:W-:-:S02]  /*1240*/  DFMA R2, R8, 0.5, R20 ;  /* 0x3fe000000802782b */ /* 0x004fc40000000014 */
[----:B------:R-:W-:-:S08]  /*1250*/  DFMA R8, R8, 0.5, -R20 ;  /* 0x3fe000000808782b */ /* 0x000fd00000000814 */
[----:B-1----:R-:W-:Y:S05]  /*1260*/  @!P0 BRA `(.L_x_122) ;  /* 0x0000000c008c8947 */ /* 0x002fea0003800000 */
[----:B------:R-:W-:-:S05]  /*1270*/  LOP3.LUT R11, R11, 0x7ffffffc, RZ, 0xc0, !PT ;  /* 0x7ffffffc0b0b7812 */ /* 0x000fca00078ec0ff */
[----:B------:R-:W-:-:S07]  /*1280*/  IMAD.MOV R11, RZ, RZ, -R11 ;  /* 0x000000ffff0b7224 */ /* 0x000fce00078e0a0b */
.L_x_139:
[----:B-----5:R-:W-:Y:S01]  /*1290*/  DADD R20, -R16, -R14 ;  /* 0x0000000010147229 */ /* 0x020fe2000000090e */
        /* <DEDUP_REMOVED lines=28> */
[----:B------:R-:W-:Y:S05]  /*1460*/  CALL.REL.NOINC `($__internal_1_$__cuda_sm20_div_rn_f64_full) ;  /* 0x0000004800587944 */ /* 0x000fea0003c00000 */
[----:B------:R-:W-:Y:S02]  /*1470*/  IMAD.MOV.U32 R12, RZ, RZ, R50 ;  /* 0x000000ffff0c7224 */ /* 0x000fe400078e0032 */
[----:B------:R-:W-:-:S07]  /*1480*/  IMAD.MOV.U32 R13, RZ, RZ, R51 ;  /* 0x000000ffff0d7224 */ /* 0x000fce00078e0033 */
.L_x_124:
[----:B------:R-:W-:Y:S05]  /*1490*/  BSYNC.RECONVERGENT B3 ;  /* 0x0000000000037941 */ /* 0x000fea0003800200 */
.L_x_123:
[----:B------:R-:W-:Y:S01]  /*14a0*/  DFMA R18, R22, -R8, 1 ;  /* 0x3ff000001612742b */ /* 0x000fe20000000808 */
[----:B------:R-:W-:Y:S01]  /*14b0*/  IMAD.MOV.U32 R14, RZ, RZ, 0x1 ;  /* 0x00000001ff0e7424 */ /* 0x000fe200078e00ff */
[----:B------:R-:W-:Y:S01]  /*14c0*/  DFMA R42, R8, R20, R24 ;  /* 0x00000014082a722b */ /* 0x000fe20000000018 */
[----:B------:R-:W-:Y:S03]  /*14d0*/  BSSY.RECONVERGENT B3, `(.L_x_125) ;  /* 0x0000014000037945 */ /* 0x000fe60003800200 */
[----:B------:R-:W0:Y:S06]  /*14e0*/  MUFU.RCP64H R15, R19 ;  /* 0x00000013000f7308 */ /* 0x000e2c0000001800 */
        /* <DEDUP_REMOVED lines=15> */
[----:B------:R-:W-:Y:S05]  /*15e0*/  CALL.REL.NOINC `($__internal_1_$__cuda_sm20_div_rn_f64_full) ;  /* 0x0000004400f87944 */ /* 0x000fea0003c00000 */
[----:B------:R-:W-:Y:S01]  /*15f0*/  IMAD.MOV.U32 R14, RZ, RZ, R50 ;  /* 0x000000ffff0e7224 */ /* 0x000fe200078e0032 */
[----:B------:R-:W-:-:S07]  /*1600*/  MOV R15, R51 ;  /* 0x00000033000f7202 */ /* 0x000fce0000000f00 */
.L_x_126:
[----:B------:R-:W-:Y:S05]  /*1610*/  BSYNC.RECONVERGENT B3 ;  /* 0x0000000000037941 */ /* 0x000fea0003800200 */
.L_x_125:
        /* <DEDUP_REMOVED lines=28> */
[----:B------:R-:W-:Y:S05]  /*17e0*/  CALL.REL.NOINC `($__internal_1_$__cuda_sm20_div_rn_f64_full) ;  /* 0x0000004400787944 */ /* 0x000fea0003c00000 */
[----:B------:R-:W-:Y:S02]  /*17f0*/  IMAD.MOV.U32 R12, RZ, RZ, R50 ;  /* 0x000000ffff0c7224 */ /* 0x000fe400078e0032 */
[----:B------:R-:W-:-:S07]  /*1800*/  IMAD.MOV.U32 R13, RZ, RZ, R51 ;  /* 0x000000ffff0d7224 */ /* 0x000fce00078e0033 */
.L_x_128:
[----:B------:R-:W-:Y:S05]  /*1810*/  BSYNC.RECONVERGENT B3 ;  /* 0x0000000000037941 */ /* 0x000fea0003800200 */
.L_x_127:
        /* <DEDUP_REMOVED lines=19> */
[----:B------:R-:W-:Y:S05]  /*1950*/  CALL.REL.NOINC `($__internal_1_$__cuda_sm20_div_rn_f64_full) ;  /* 0x00000044001c7944 */ /* 0x000fea0003c00000 */
[----:B------:R-:W-:Y:S02]  /*1960*/  IMAD.MOV.U32 R14, RZ, RZ, R50 ;  /* 0x000000ffff0e7224 */ /* 0x000fe400078e0032 */
[----:B------:R-:W-:-:S07]  /*1970*/  IMAD.MOV.U32 R15, RZ, RZ, R51 ;  /* 0x000000ffff0f7224 */ /* 0x000fce00078e0033 */
.L_x_130:
[----:B------:R-:W-:Y:S05]  /*1980*/  BSYNC.RECONVERGENT B3 ;  /* 0x0000000000037941 */ /* 0x000fea0003800200 */
.L_x_129:
        /* <DEDUP_REMOVED lines=29> */
[----:B------:R-:W-:Y:S01]  /*1b60*/  MOV R12, R50 ;  /* 0x00000032000c7202 */ /* 0x000fe20000000f00 */
[----:B------:R-:W-:-:S07]  /*1b70*/  IMAD.MOV.U32 R13, RZ, RZ, R51 ;  /* 0x000000ffff0d7224 */ /* 0x000fce00078e0033 */
.L_x_132:
[----:B------:R-:W-:Y:S05]  /*1b80*/  BSYNC.RECONVERGENT B3 ;  /* 0x0000000000037941 */ /* 0x000fea0003800200 */
.L_x_131:
        /* <DEDUP_REMOVED lines=22> */
.L_x_134:
[----:B------:R-:W-:Y:S05]  /*1cf0*/  BSYNC.RECONVERGENT B3 ;  /* 0x0000000000037941 */ /* 0x000fea0003800200 */
.L_x_133:
[----:B------:R-:W-:Y:S01]  /*1d00*/  DADD R20, -R14, -R12 ;  /* 0x000000000e147229 */ /* 0x000fe2000000090c */
[----:B------:R-:W-:Y:S01]  /*1d10*/  MOV R24, 0x1 ;  /* 0x0000000100187802 */ /* 0x000fe20000000f00 */
        /* <DEDUP_REMOVED lines=29> */
.L_x_136:
[----:B------:R-:W-:Y:S05]  /*1ef0*/  BSYNC.RECONVERGENT B3 ;  /* 0x0000000000037941 */ /* 0x000fea0003800200 */
.L_x_135:
        /* <DEDUP_REMOVED lines=22> */
.L_x_138:
[----:B------:R-:W-:Y:S05]  /*2060*/  BSYNC.RECONVERGENT B3 ;  /* 0x0000000000037941 */ /* 0x000fea0003800200 */
.L_x_137:
[----:B------:R-:W-:-:S08]  /*2070*/  DADD R12, -R16, -R14 ;  /* 0x00000000100c7229 */ /* 0x000fd0000000090e */
[----:B------:R-:W-:Y:S01]  /*2080*/  DFMA R12, R8, R12, R20 ;  /* 0x0000000c080c722b */ /* 0x000fe20000000014 */
[----:B------:R-:W-:Y:S10]  /*2090*/  @P0 BRA `(.L_x_139) ;  /* 0xfffffff0007c0947 */ /* 0x000ff4000383ffff */
.L_x_122:
[----:B------:R-:W-:Y:S05]  /*20a0*/  BSYNC.RECONVERGENT B2 ;  /* 0x0000000000027941 */ /* 0x000fea0003800200 */
.L_x_121:
[----:B------:R-:W-:Y:S01]  /*20b0*/  ISETP.NE.AND P0, PT, R10, RZ, PT ;  /* 0x000000ff0a00720c */ /* 0x000fe20003f05270 */
[----:B------:R-:W-:-:S12]  /*20c0*/  BSSY.RECONVERGENT B2, `(.L_x_140) ;  /* 0x000003f000027945 */ /* 0x000fd80003800200 */
[----:B------:R-:W-:Y:S05]  /*20d0*/  @!P0 BRA `(.L_x_141) ;  /* 0x0000000000f48947 */ /* 0x000fea0003800000 */
[----:B------:R-:W-:-:S07]  /*20e0*/  IMAD.MOV R26, RZ, RZ, -R10 ;  /* 0x000000ffff1a7224 */ /* 0x000fce00078e0a0a */
.L_x_146:
        /* <DEDUP_REMOVED lines=32> */
.L_x_143:
[----:B------:R-:W-:Y:S05]  /*22f0*/  BSYNC.RECONVERGENT B3 ;  /* 0x0000000000037941 */ /* 0x000fea0003800200 */
.L_x_142:
        /* <DEDUP_REMOVED lines=23> */
.L_x_145:
[----:B------:R-:W-:Y:S05]  /*2470*/  BSYNC.RECONVERGENT B3 ;  /* 0x0000000000037941 */ /* 0x000fea0003800200 */
.L_x_144:
[----:B------:R-:W-:-:S08]  /*2480*/  DADD R10, -R16, -R14 ;  /* 0x00000000100a7229 */ /* 0x000fd0000000090e */
[----:B------:R-:W-:Y:S01]  /*2490*/  DFMA R12, R8, R10, R12 ;  /* 0x0000000a080c722b */ /* 0x000fe2000000000c */
[----:B------:R-:W-:Y:S10]  /*24a0*/  @P0 BRA `(.L_x_146) ;  /* 0xfffffffc00100947 */ /* 0x000ff4000383ffff */
.L_x_141:
[----:B------:R-:W-:Y:S05]  /*24b0*/  BSYNC.RECONVERGENT B2 ;  /* 0x0000000000027941 */ /* 0x000fea0003800200 */
.L_x_140:
[----:B-----5:R1:W-:Y:S04]  /*24c0*/  STL.128 [R1], R12 ;  /* 0x0000000c01007387 */ /* 0x0203e80000100c00 */
[----:B------:R1:W-:Y:S02]  /*24d0*/  STL.64 [R1+0x10], R16 ;  /* 0x0000101001007387 */ /* 0x0003e40000100a00 */
.L_x_120:
[----:B------:R-:W-:Y:S05]  /*24e0*/  BSYNC.RECONVERGENT B1 ;  /* 0x0000000000017941 */ /* 0x000fea0003800200 */
.L_x_119:
[----:B------:R-:W2:Y:S01]  /*24f0*/  LDCU UR6, c[0x3][0x3c] ;  /* 0x00c00780ff0677ac */ /* 0x000ea20008000800 */
[----:B0-----:R-:W0:Y:S01]  /*2500*/  LDC.64 R4, c[0x3][0x38] ;  /* 0x00c00e00ff047b82 */ /* 0x001e220000000a00 */
[----:B------:R-:W-:Y:S01]  /*2510*/  IMAD.MOV.U32 R2, RZ, RZ, 0x1 ;  /* 0x00000001ff027424 */ /* 0x000fe200078e00ff */
[----:B------:R-:W3:Y:S06]  /*2520*/  LDCU.64 UR4, c[0x3][0x28] ;  /* 0x00c00500ff0477ac */ /* 0x000eec0008000a00 */
[----:B------:R-:W4:Y:S08]  /*2530*/  LDC R8, c[0x3][0x2c] ;  /* 0x00c00b00ff087b82 */ /* 0x000f300000000800 */
[----:B------:R-:W5:Y:S01]  /*2540*/  LDC.64 R32, c[0x0][0x3a8] ;  /* 0x0000ea00ff207b82 */ /* 0x000f620000000a00 */
[----:B--2---:R-:W0:Y:S01]  /*2550*/  MUFU.RCP64H R3, UR6 ;  /* 0x0000000600037d08 */ /* 0x004e220008001800 */
[----:B----4-:R-:W-:Y:S01]  /*2560*/  FSETP.GEU.AND P1, PT, |R8|, 6.5827683646048100446e-37, PT ;  /* 0x036000000800780b */ /* 0x010fe20003f2e200 */
[----:B0-----:R-:W-:Y:S01]  /*2570*/  DFMA R6, R2, -R4, 1 ;  /* 0x3ff000000206742b */ /* 0x001fe20000000804 */
[----:B-----5:R-:W-:-:S07]  /*2580*/  IMAD.WIDE R32, R31, 0x8, R32 ;  /* 0x000000081f207825 */ /* 0x020fce00078e0220 */
[----:B------:R-:W-:-:S08]  /*2590*/  DFMA R6, R6, R6, R6 ;  /* 0x000000060606722b */ /* 0x000fd00000000006 */
[----:B------:R-:W-:-:S08]  /*25a0*/  DFMA R6, R2, R6, R2 ;  /* 0x000000060206722b */ /* 0x000fd00000000002 */
[----:B------:R-:W-:-:S08]  /*25b0*/  DFMA R2, R6, -R4, 1 ;  /* 0x3ff000000602742b */ /* 0x000fd00000000804 */
[----:B------:R-:W-:-:S08]  /*25c0*/  DFMA R6, R6, R2, R6 ;  /* 0x000000020606722b */ /* 0x000fd00000000006 */
[----:B---3--:R-:W-:-:S08]  /*25d0*/  DMUL R2, R6, UR4 ;  /* 0x0000000406027c28 */ /* 0x008fd00008000000 */
[----:B------:R-:W-:-:S08]  /*25e0*/  DFMA R4, R2, -R4, UR4 ;  /* 0x0000000402047e2b */ /* 0x000fd00008000804 */
[----:B------:R-:W-:-:S10]  /*25f0*/  DFMA R2, R6, R4, R2 ;  /* 0x000000040602722b */ /* 0x000fd40000000002 */
[----:B------:R-:W-:-:S05]  /*2600*/  FFMA R4, RZ, UR6, R3 ;  /* 0x00000006ff047c23 */ /* 0x000fca0008000003 */
[----:B------:R-:W-:-:S13]  /*2610*/  FSETP.GT.AND P0, PT, |R4|, 1.469367938527859385e-39, PT ;  /* 0x001000000400780b */ /* 0x000fda0003f04200 */
[----:B------:R-:W-:Y:S05]  /*2620*/  @P0 BRA P1, `(.L_x_147) ;  /* 0x0000000000280947 */ /* 0x000fea0000800000 */
[----:B------:R-:W0:Y:S01]  /*2630*/  LDCU.64 UR4, c[0x3][0x28] ;  /* 0x00c00500ff0477ac */ /* 0x000e220008000a00 */
[----:B------:R-:W-:Y:S01]  /*2640*/  MOV R46, 0x26b0 ;  /* 0x000026b0002e7802 */ /* 0x000fe20000000f00 */
[----:B------:R-:W2:Y:S01]  /*2650*/  LDCU.64 UR10, c[0x3][0x38] ;  /* 0x00c00700ff0a77ac */ /* 0x000ea20008000a00 */
[----:B0-----:R-:W-:Y:S02]  /*2660*/  IMAD.U32 R42, RZ, RZ, UR4 ;  /* 0x00000004ff2a7e24 */ /* 0x001fe4000f8e00ff */
[----:B------:R-:W-:Y:S02]  /*2670*/  IMAD.U32 R43, RZ, RZ, UR5 ;  /* 0x00000005ff2b7e24 */ /* 0x000fe4000f8e00ff */
[----:B--2---:R-:W-:Y:S02]  /*2680*/  IMAD.U32 R36, RZ, RZ, UR10 ;  /* 0x0000000aff247e24 */ /* 0x004fe4000f8e00ff */
[----:B------:R-:W-:-:S07]  /*2690*/  IMAD.U32 R37, RZ, RZ, UR11 ;  /* 0x0000000bff257e24 */ /* 0x000fce000f8e00ff */
[----:B-1----:R-:W-:Y:S05]  /*26a0*/  CALL.REL.NOINC `($__internal_1_$__cuda_sm20_div_rn_f64_full) ;  /* 0x0000003400c87944 */ /* 0x002fea0003c00000 */
[----:B------:R-:W-:Y:S01]  /*26b0*/  IMAD.MOV.U32 R2, RZ, RZ, R50 ;  /* 0x000000ffff027224 */ /* 0x000fe200078e0032 */
[----:B------:R-:W-:-:S07]  /*26c0*/  MOV R3, R51 ;  /* 0x0000003300037202 */ /* 0x000fce0000000f00 */
.L_x_147:
[----:B------:R-:W0:Y:S01]  /*26d0*/  F2I.F64.TRUNC R34, R2 ;  /* 0x0000000200227311 */ /* 0x000e22000030d100 */
[----:B------:R-:W2:Y:S01]  /*26e0*/  LDCU UR6, c[0x3][0x24] ;  /* 0x00c00480ff0677ac */ /* 0x000ea20008000800 */
[----:B------:R-:W-:Y:S01]  /*26f0*/  BSSY.RECONVERGENT B3, `(.L_x_148) ;  /* 0x0000172000037945 */ /* 0x000fe20003800200 */
[----:B------:R-:W-:Y:S02]  /*2700*/  IMAD.MOV.U32 R4, RZ, RZ, 0x0 ;  /* 0x00000000ff047424 */ /* 0x000fe400078e00ff */
[----:B------:R-:W-:Y:S01]  /*2710*/  IMAD.MOV.U32 R5, RZ, RZ, 0x3cb00000 ;  /* 0x3cb00000ff057424 */ /* 0x000fe200078e00ff */
[----:B0-----:R-:W-:-:S13]  /*2720*/  ISETP.GE.AND P0, PT, R34, 0x1, PT ;  /* 0x000000012200780c */ /* 0x001fda0003f06270 */
[----:B--2---:R-:W-:Y:S05]  /*2730*/  @!P0 BRA `(.L_x_149) ;  /* 0x0000001400b48947 */ /* 0x004fea0003800000 */
[----:B-1----:R-:W0:Y:S01]  /*2740*/  LDC R12, c[0x3][0x40] ;  /* 0x00c01000ff0c7b82 */ /* 0x002e220000000800 */
        /* <DEDUP_REMOVED lines=12> */
[----:B------:R-:W2:Y:S04]  /*2810*/  LDL.128 R36, [R1] ;  /* 0x0000000001247983 */ /* 0x000ea80000100c00 */
[----:B------:R0:W5:Y:S01]  /*2820*/  LDL.64 R22, [R1+0x10] ;  /* 0x0000100001167983 */ /* 0x0001620000100a00 */
[----:B------:R-:W-:Y:S01]  /*2830*/  LOP3.LUT R14, R34, 0x7ffffffe, RZ, 0xc0, !PT ;  /* 0x7ffffffe220e7812 */ /* 0x000fe200078ec0ff */
[----:B------:R-:W-:Y:S01]  /*2840*/  BSSY.RECONVERGENT B1, `(.L_x_152) ;  /* 0x00000e8000017945 */ /* 0x000fe20003800200 */
[----:B------:R-:W-:Y:S01]  /*2850*/  IMAD.MOV.U32 R13, RZ, RZ, RZ ;  /* 0x000000ffff0d7224 */ /* 0x000fe200078e00ff */
[----:B------:R-:W-:Y:S02]  /*2860*/  PRMT R24, RZ, 0x7610, R24 ;  /* 0x00007610ff187816 */ /* 0x000fe40000000018 */
[----:B------:R-:W-:Y:S01]  /*2870*/  IMAD.MOV R14, RZ, RZ, -R14 ;  /* 0x000000ffff0e7224 */ /* 0x000fe200078e0a0e */
[----:B--2---:R-:W-:Y:S01]  /*2880*/  MOV R16, R36 ;  /* 0x0000002400107202 */ /* 0x004fe20000000f00 */
[----:B0-----:R-:W-:-:S07]  /*2890*/  IMAD.MOV.U32 R17, RZ, RZ, R37 ;  /* 0x000000ffff117224 */ /* 0x001fce00078e0025 */
.L_x_173:
[----:B0----5:R-:W-:Y:S01]  /*28a0*/  DADD R18, -R22, -R38 ;  /* 0x0000000016127229 */ /* 0x021fe20000000926 */
        /* <DEDUP_REMOVED lines=31> */
.L_x_154:
[----:B------:R-:W-:Y:S05]  /*2aa0*/  BSYNC.RECONVERGENT B4 ;  /* 0x0000000000047941 */ /* 0x000fea0003800200 */
.L_x_153:
        /* <DEDUP_REMOVED lines=20> */
[----:B------:R-:W-:-:S07]  /*2bf0*/  IMAD.MOV.U32 R37, RZ, RZ, R21 ;  /* 0x000000ffff257224 */ /* 0x000fce00078e0015 */
[----:B------:R-:W-:Y:S05]  /*2c00*/  CALL.REL.NOINC `($__internal_1_$__cuda_sm20_div_rn_f64_full) ;  /* 0x0000003000707944 */ /* 0x000fea0003c00000 */
[----:B------:R-:W-:Y:S02]  /*2c10*/  IMAD.MOV.U32 R18, RZ, RZ, R50 ;  /* 0x000000ffff127224 */ /* 0x000fe400078e0032 */
[----:B------:R-:W-:-:S07]  /*2c20*/  IMAD.MOV.U32 R19, RZ, RZ, R51 ;  /* 0x000000ffff137224 */ /* 0x000fce00078e0033 */
.L_x_156:
[----:B------:R-:W-:Y:S05]  /*2c30*/  BSYNC.RECONVERGENT B4 ;  /* 0x0000000000047941 */ /* 0x000fea0003800200 */
.L_x_155:
        /* <DEDUP_REMOVED lines=20> */
[----:B------:R-:W-:Y:S01]  /*2d80*/  MOV R24, 0x1 ;  /* 0x0000000100187802 */ /* 0x000fe20000000f00 */
        /* <DEDUP_REMOVED lines=18> */
[----:B------:R-:W-:Y:S05]  /*2eb0*/  CALL.REL.NOINC `($__internal_1_$__cuda_sm20_div_rn_f64_full) ;  /* 0x0000002c00c47944 */ /* 0x000fea0003c00000 */
[----:B------:R-:W-:Y:S02]  /*2ec0*/  IMAD.MOV.U32 R2, RZ, RZ, R50 ;  /* 0x000000ffff027224 */ /* 0x000fe400078e0032 */
[----:B------:R-:W-:-:S07]  /*2ed0*/  IMAD.MOV.U32 R3, RZ, RZ, R51 ;  /* 0x000000ffff037224 */ /* 0x000fce00078e0033 */
.L_x_160:
[----:B------:R-:W-:Y:S05]  /*2ee0*/  BSYNC.RECONVERGENT B5 ;  /* 0x0000000000057941 */ /* 0x000fea0003800200 */
.L_x_159:
[----:B------:R-:W0:Y:S01]  /*2ef0*/  F2I.F64.TRUNC R3, R2 ;  /* 0x0000000200037311 */ /* 0x000e22000030d100 */
[----:B------:R-:W-:Y:S01]  /*2f00*/  BSSY.RECONVERGENT B0, `(.L_x_161) ;  /* 0x0000008000007945 */ /* 0x000fe20003800200 */
[----:B0-----:R-:W-:-:S04]  /*2f10*/  ISETP.GE.AND P0, PT, R3, RZ, PT ;  /* 0x000000ff0300720c */ /* 0x001fc80003f06270 */
[----:B------:R-:W-:-:S13]  /*2f20*/  ISETP.GE.OR P0, PT, R3, R30, !P0 ;  /* 0x0000001e0300720c */ /* 0x000fda0004706670 */
[----:B------:R-:W-:Y:S05]  /*2f30*/  @P0 BRA `(.L_x_162) ;  /* 0x0000000000100947 */ /* 0x000fea0003800000 */
[----:B------:R-:W-:-:S05]  /*2f40*/  IMAD.WIDE.U32 R2, R3, 0x8, R32 ;  /* 0x0000000803027825 */ /* 0x000fca00078e0020 */
[----:B------:R-:W2:Y:S02]  /*2f50*/  LDG.E.64 R24, desc[UR8][R2.64] ;  /* 0x0000000802187981 */ /* 0x000ea4000c1e1b00 */
[----:B--2---:R-:W-:-:S07]  /*2f60*/  DADD R24, R24, 1 ;  /* 0x3ff0000018187429 */ /* 0x004fce0000000000 */
[----:B------:R0:W-:Y:S04]  /*2f70*/  STG.E.64 desc[UR8][R2.64], R24 ;  /* 0x0000001802007986 */ /* 0x0001e8000c101b08 */
.L_x_162:
[----:B------:R-:W-:Y:S05]  /*2f80*/  BSYNC.RECONVERGENT B0 ;  /* 0x0000000000007941 */ /* 0x000fea0003800200 */
.L_x_161:
[----:B------:R-:W-:-:S07]  /*2f90*/  VIADD R13, R13, 0x1 ;  /* 0x000000010d0d7836 */ /* 0x000fce0000000000 */
.L_x_158:
[----:B------:R-:W-:Y:S05]  /*2fa0*/  BSYNC.RECONVERGENT B4 ;  /* 0x0000000000047941 */ /* 0x000fea0003800200 */
.L_x_157:
[----:B0-----:R-:W-:Y:S01]  /*2fb0*/  DFMA R24, R8, R38, R16 ;  /* 0x000000260818722b */ /* 0x001fe20000000010 */
[----:B------:R-:W-:Y:S01]  /*2fc0*/  BSSY.RECONVERGENT B4, `(.L_x_163) ;  /* 0x000001c000047945 */ /* 0x000fe20003800200 */
[----:B------:R-:W-:-:S06]  /*2fd0*/  IMAD.MOV.U32 R16, RZ, RZ, 0x1 ;  /* 0x00000001ff107424 */ /* 0x000fcc00078e00ff */
        /* <DEDUP_REMOVED lines=26> */
.L_x_164:
[----:B------:R-:W-:Y:S05]  /*3180*/  BSYNC.RECONVERGENT B4 ;  /* 0x0000000000047941 */ /* 0x000fea0003800200 */
.L_x_163:
        /* <DEDUP_REMOVED lines=15> */
[----:B------:R-:W-:Y:S02]  /*3280*/  IMAD.MOV.U32 R22, RZ, RZ, R2 ;  /* 0x000000ffff167224 */ /* 0x000fe400078e0002 */
[----:B------:R-:W-:-:S07]  /*3290*/  IMAD.MOV.U32 R23, RZ, RZ, R3 ;  /* 0x000000ffff177224 */ /* 0x000fce00078e0003 */
[----:B------:R-:W-:-:S05]  /*32a0*/  FFMA R16, RZ, R37, R19 ;  /* 0x00000025ff107223 */ /* 0x000fca0000000013 */
[----:B------:R-:W-:-:S13]  /*32b0*/  FSETP.GT.AND P0, PT, |R16|, 1.469367938527859385e-39, PT ;  /* 0x001000001000780b */ /* 0x000fda0003f04200 */
[----:B0-----:R-:W-:Y:S05]  /*32c0*/  @P0 BRA P2, `(.L_x_166) ;  /* 0x0000000000100947 */ /* 0x001fea0001000000 */
[----:B------:R-:W-:-:S07]  /*32d0*/  MOV R46, 0x32f0 ;  /* 0x000032f0002e7802 */ /* 0x000fce0000000f00 */
[----:B------:R-:W-:Y:S05]  /*32e0*/  CALL.REL.NOINC `($__internal_1_$__cuda_sm20_div_rn_f64_full) ;  /* 0x0000002800b87944 */ /* 0x000fea0003c00000 */
[----:B------:R-:W-:Y:S01]  /*32f0*/  MOV R18, R50 ;  /* 0x0000003200127202 */ /* 0x000fe20000000f00 */
[----:B------:R-:W-:-:S07]  /*3300*/  IMAD.MOV.U32 R19, RZ, RZ, R51 ;  /* 0x000000ffff137224 */ /* 0x000fce00078e0033 */
.L_x_166:
[----:B------:R-:W-:Y:S05]  /*3310*/  BSYNC.RECONVERGENT B4 ;  /* 0x0000000000047941 */ /* 0x000fea0003800200 */
.L_x_165:
[----:B------:R-:W-:-:S08]  /*3320*/  DADD R16, -R22, -R18 ;  /* 0x0000000016107229 */ /* 0x000fd00000000912 */
[----:B------:R-:W-:-:S07]  /*3330*/  DFMA R16, R10, R16, R24 ;  /* 0x000000100a10722b */ /* 0x000fce0000000018 */
[----:B------:R0:W-:Y:S04]  /*3340*/  STL.128 [R1], R16 ;  /* 0x0000001001007387 */ /* 0x0001e80000100c00 */
[----:B------:R-:W2:Y:S01]  /*3350*/  LDL.64 R2, [R12] ;  /* 0x000000000c027983 */ /* 0x000ea20000100a00 */
[----:B------:R-:W-:Y:S01]  /*3360*/  BSSY.RECONVERGENT B4, `(.L_x_167) ;  /* 0x0000034000047945 */ /* 0x000fe20003800200 */
[----:B------:R-:W-:Y:S02]  /*3370*/  IMAD.MOV.U32 R24, RZ, RZ, 0x1 ;  /* 0x00000001ff187424 */ /* 0x000fe400078e00ff */
[----:B------:R-:W-:Y:S02]  /*3380*/  IMAD.MOV.U32 R38, RZ, RZ, R18 ;  /* 0x000000ffff267224 */ /* 0x000fe400078e0012 */
        /* <DEDUP_REMOVED lines=31> */
[----:B------:R-:W-:Y:S02]  /*3580*/  MOV R46, 0x35c0 ;  /* 0x000035c0002e7802 */ /* 0x000fe40000000f00 */
[----:B0-----:R-:W-:Y:S01]  /*3590*/  MOV R36, UR4 ;  /* 0x0000000400247c02 */ /* 0x001fe20008000f00 */
[----:B------:R-:W-:-:S07]  /*35a0*/  IMAD.U32 R37, RZ, RZ, UR5 ;  /* 0x00000005ff257e24 */ /* 0x000fce000f8e00ff */
[----:B------:R-:W-:Y:S05]  /*35b0*/  CALL.REL.NOINC `($__internal_1_$__cuda_sm20_div_rn_f64_full) ;  /* 0x0000002800047944 */ /* 0x000fea0003c00000 */
[----:B------:R-:W-:Y:S02]  /*35c0*/  IMAD.MOV.U32 R18, RZ, RZ, R50 ;  /* 0x000000ffff127224 */ /* 0x000fe400078e0032 */
[----:B------:R-:W-:-:S07]  /*35d0*/  IMAD.MOV.U32 R19, RZ, RZ, R51 ;  /* 0x000000ffff137224 */ /* 0x000fce00078e0033 */
.L_x_170:
[----:B------:R-:W-:Y:S05]  /*35e0*/  BSYNC.RECONVERGENT B5 ;  /* 0x0000000000057941 */ /* 0x000fea0003800200 */
.L_x_169:
        /* <DEDUP_REMOVED lines=9> */
.L_x_172:
[----:B------:R-:W-:Y:S05]  /*3680*/  BSYNC.RECONVERGENT B0 ;  /* 0x0000000000007941 */ /* 0x000fea0003800200 */
.L_x_171:
[----:B------:R-:W-:-:S07]  /*3690*/  VIADD R13, R13, 0x1 ;  /* 0x000000010d0d7836 */ /* 0x000fce0000000000 */
.L_x_168:
[----:B------:R-:W-:Y:S05]  /*36a0*/  BSYNC.RECONVERGENT B4 ;  /* 0x0000000000047941 */ /* 0x000fea0003800200 */
.L_x_167:
[----:B------:R-:W-:Y:S05]  /*36b0*/  @P1 BRA `(.L_x_173) ;  /* 0xfffffff000781947 */ /* 0x000fea000383ffff */
[----:B------:R-:W-:Y:S05]  /*36c0*/  BSYNC.RECONVERGENT B1 ;  /* 0x0000000000017941 */ /* 0x000fea0003800200 */
.L_x_152:
[----:B------:R-:W-:-:S13]  /*36d0*/  LOP3.LUT P0, RZ, R24, 0xff, RZ, 0xc0, !PT ;  /* 0x000000ff18ff7812 */ /* 0x000fda000780c0ff */
.L_x_151:
[----:B------:R-:W-:Y:S05]  /*36e0*/  BSYNC.RECONVERGENT B2 ;  /* 0x0000000000027941 */ /* 0x000fea0003800200 */
.L_x_150:
[----:B------:R-:W-:Y:S01]  /*36f0*/  LOP3.LUT R34, R34, 0x1, RZ, 0xc0, !PT ;  /* 0x0000000122227812 */ /* 0x000fe200078ec0ff */
[----:B------:R-:W-:Y:S01]  /*3700*/  BSSY.RECONVERGENT B1, `(.L_x_174) ;  /* 0x000006e000017945 */ /* 0x000fe20003800200 */
[----:B------:R-:W-:Y:S02]  /*3710*/  IMAD.MOV.U32 R24, RZ, RZ, R13 ;  /* 0x000000ffff187224 */ /* 0x000fe400078e000d */
[----:B------:R-:W-:-:S13]  /*3720*/  ISETP.NE.U32.AND P1, PT, R34, 0x1, PT ;  /* 0x000000012200780c */ /* 0x000fda0003f25070 */
[----:B------:R-:W-:Y:S05]  /*3730*/  @P1 BRA `(.L_x_175) ;  /* 0x0000000400a81947 */ /* 0x000fea0003800000 */
[----:B------:R-:W2:Y:S04]  /*3740*/  LDL.64 R34, [R1+0x10] ;  /* 0x0000100001227983 */ /* 0x000ea80000100a00 */
[----:B0-----:R-:W2:Y:S01]  /*3750*/  LDL.128 R16, [R1] ;  /* 0x0000000001107983 */ /* 0x001ea20000100c00 */
[----:B------:R-:W-:Y:S01]  /*3760*/  MOV R20, 0x1 ;  /* 0x0000000100147802 */ /* 0x000fe20000000f00 */
[----:B------:R-:W-:Y:S01]  /*3770*/  BSSY.RECONVERGENT B2, `(.L_x_176) ;  /* 0x000001d000027945 */ /* 0x000fe20003800200 */
[----:B--2---:R-:W-:-:S08]  /*3780*/  DADD R14, -R18, -R34 ;  /* 0x00000000120e7229 */ /* 0x004fd00000000922 */
[----:B------:R-:W-:-:S08]  /*3790*/  DFMA R14, R8, R14, R16 ;  /* 0x0000000e080e722b */ /* 0x000fd00000000010 */
[----:B-----5:R-:W-:-:S08]  /*37a0*/  DADD R6, -R6, R14 ;  /* 0x0000000006067229 */ /* 0x020fd0000000010e */
[-C--:B------:R-:W-:Y:S02]  /*37b0*/  DFMA R16, -R10, R6.reuse, 1 ;  /* 0x3ff000000a10742b */ /* 0x080fe40000000106 */
        /* <DEDUP_REMOVED lines=24> */
.L_x_177:
[----:B------:R-:W-:Y:S05]  /*3940*/  BSYNC.RECONVERGENT B2 ;  /* 0x0000000000027941 */ /* 0x000fea0003800200 */
.L_x_176:
        /* <DEDUP_REMOVED lines=18> */
[----:B------:R-:W-:Y:S01]  /*3a70*/  MOV R36, R26 ;  /* 0x0000001a00247202 */ /* 0x000fe20000000f00 */
[----:B------:R-:W-:Y:S01]  /*3a80*/  IMAD.MOV.U32 R37, RZ, RZ, R27 ;  /* 0x000000ffff257224 */ /* 0x000fe200078e001b */
[----:B------:R-:W-:-:S07]  /*3a90*/  MOV R46, 0x3ab0 ;  /* 0x00003ab0002e7802 */ /* 0x000fce0000000f00 */
[----:B------:R-:W-:Y:S05]  /*3aa0*/  CALL.REL.NOINC `($__internal_1_$__cuda_sm20_div_rn_f64_full) ;  /* 0x0000002000c87944 */ /* 0x000fea0003c00000 */
[----:B------:R-:W-:Y:S02]  /*3ab0*/  IMAD.MOV.U32 R18, RZ, RZ, R50 ;  /* 0x000000ffff127224 */ /* 0x000fe400078e0032 */
[----:B------:R-:W-:-:S07]  /*3ac0*/  IMAD.MOV.U32 R19, RZ, RZ, R51 ;  /* 0x000000ffff137224 */ /* 0x000fce00078e0033 */
.L_x_179:
[----:B------:R-:W-:Y:S05]  /*3ad0*/  BSYNC.RECONVERGENT B2 ;  /* 0x0000000000027941 */ /* 0x000fea0003800200 */
.L_x_178:
[----:B------:R-:W-:Y:S01]  /*3ae0*/  DADD R16, -R18, -R4 ;  /* 0x0000000012107229 */ /* 0x000fe20000000904 */
[----:B------:R-:W0:Y:S07]  /*3af0*/  LDC.64 R6, c[0x3][0x10] ;  /* 0x00c00400ff067b82 */ /* 0x000e2e0000000a00 */
[----:B------:R-:W-:Y:S01]  /*3b00*/  DFMA R16, R10, R16, R14 ;  /* 0x000000100a10722b */ /* 0x000fe2000000000e */
[----:B------:R-:W1:Y:S06]  /*3b10*/  LDC.64 R4, c[0x3][0x18] ;  /* 0x00c00600ff047b82 */ /* 0x000e6c0000000a00 */
[----:B------:R2:W-:Y:S04]  /*3b20*/  STL.128 [R1], R16 ;  /* 0x0000001001007387 */ /* 0x0005e80000100c00 */
[----:B------:R-:W3:Y:S01]  /*3b30*/  LDL.64 R12, [R12] ;  /* 0x000000000c0c7983 */ /* 0x000ee20000100a00 */
[----:B-1----:R-:W-:-:S06]  /*3b40*/  DSETP.GEU.AND P1, PT, R2, R4, PT ;  /* 0x000000040200722a */ /* 0x002fcc0003f2e000 */
[----:B0-----:R-:W-:Y:S02]  /*3b50*/  DSETP.LTU.OR P1, PT, R2, R6, P1 ;  /* 0x000000060200722a */ /* 0x001fe40000f29400 */
        /* <DEDUP_REMOVED lines=25> */
[----:B------:R-:W-:Y:S05]  /*3cf0*/  CALL.REL.NOINC `($__internal_1_$__cuda_sm20_div_rn_f64_full) ;  /* 0x0000002000347944 */ /* 0x000fea0003c00000 */
[----:B------:R-:W-:Y:S02]  /*3d00*/  IMAD.MOV.U32 R2, RZ, RZ, R50 ;  /* 0x000000ffff027224 */ /* 0x000fe400078e0032 */
[----:B------:R-:W-:-:S07]  /*3d10*/  IMAD.MOV.U32 R3, RZ, RZ, R51 ;  /* 0x000000ffff037224 */ /* 0x000fce00078e0033 */
.L_x_181:
[----:B------:R-:W-:Y:S05]  /*3d20*/  BSYNC.RECONVERGENT B2 ;  /* 0x0000000000027941 */ /* 0x000fea0003800200 */
.L_x_180:
        /* <DEDUP_REMOVED lines=9> */
.L_x_183:
[----:B------:R-:W-:Y:S05]  /*3dc0*/  BSYNC.RECONVERGENT B0 ;  /* 0x0000000000007941 */ /* 0x000fea0003800200 */
.L_x_182:
[----:B------:R-:W-:-:S07]  /*3dd0*/  VIADD R24, R24, 0x1 ;  /* 0x0000000118187836 */ /* 0x000fce0000000000 */
.L_x_175:
[----:B------:R-:W-:Y:S05]  /*3de0*/  BSYNC.RECONVERGENT B1 ;  /* 0x0000000000017941 */ /* 0x000fea0003800200 */
.L_x_174:
[----:B0----5:R-:W0:Y:S02]  /*3df0*/  I2F.F64 R4, R24 ;  /* 0x0000001800047312 */ /* 0x021e240000201c00 */
[----:B0-----:R-:W-:-:S11]  /*3e00*/  DADD R4, R4, 2.2204460492503130808e-16 ;  /* 0x3cb0000004047429 */ /* 0x001fd60000000000 */
.L_x_149:
[----:B------:R-:W-:Y:S05]  /*3e10*/  BSYNC.RECONVERGENT B3 ;  /* 0x0000000000037941 */ /* 0x000fea0003800200 */
.L_x_148:
        /* <DEDUP_REMOVED lines=9> */
[----:B------:R-:W0:Y:S01]  /*3eb0*/  LDC.64 R2, c[0x0][0x3a8] ;  /* 0x0000ea00ff027b82 */ /* 0x000e220000000a00 */
[----:B------:R-:W-:Y:S01]  /*3ec0*/  LOP3.LUT R10, R30, 0x7ffffffe, RZ, 0xc0, !PT ;  /* 0x7ffffffe1e0a7812 */ /* 0x000fe200078ec0ff */
[----:B------:R-:W-:Y:S01]  /*3ed0*/  BSSY.RECONVERGENT B3, `(.L_x_188) ;  /* 0x00000fe000037945 */ /* 0x000fe20003800200 */
[----:B------:R-:W-:-:S03]  /*3ee0*/  CS2R R6, SRZ ;  /* 0x0000000000067805 */ /* 0x000fc6000001ff00 */
[----:B------:R-:W-:Y:S02]  /*3ef0*/  IMAD.MOV R11, RZ, RZ, -R10 ;  /* 0x000000ffff0b7224 */ /* 0x000fe400078e0a0a */
[----:B0-----:R-:W-:-:S03]  /*3f00*/  IMAD.WIDE R2, R31, 0x8, R2 ;  /* 0x000000081f027825 */ /* 0x001fc600078e0202 */
[----:B------:R-:W-:-:S05]  /*3f10*/  IADD3 R8, P0, PT, R2, 0x8, RZ ;  /* 0x0000000802087810 */ /* 0x000fca0007f1e0ff */
[----:B------:R-:W-:-:S08]  /*3f20*/  IMAD.X R9, RZ, RZ, R3, P0 ;  /* 0x000000ffff097224 */ /* 0x000fd000000e0603 */
.L_x_202:
[----:B------:R-:W2:Y:S01]  /*3f30*/  LDG.E.64 R42, desc[UR8][R8.64+-0x8] ;  /* 0xfffff808082a7981 */ /* 0x000ea2000c1e1b00 */
[----:B------:R-:W-:Y:S01]  /*3f40*/  IADD3 R11, PT, PT, R11, 0x2, RZ ;  /* 0x000000020b0b7810 */ /* 0x000fe20007ffe0ff */
[----:B------:R-:W-:Y:S03]  /*3f50*/  BSSY.RECONVERGENT B4, `(.L_x_189) ;  /* 0x0000079000047945 */ /* 0x000fe60003800200 */
[----:B------:R-:W-:Y:S01]  /*3f60*/  ISETP.NE.AND P0, PT, R11, RZ, PT ;  /* 0x000000ff0b00720c */ /* 0x000fe20003f05270 */
[----:B--2---:R-:W-:-:S14]  /*3f70*/  DSETP.GT.AND P1, PT, R42, RZ, PT ;  /* 0x000000ff2a00722a */ /* 0x004fdc0003f24000 */
[----:B------:R-:W-:Y:S05]  /*3f80*/  @!P1 BRA `(.L_x_190) ;  /* 0x0000000400d49947 */ /* 0x000fea0003800000 */
[----:B------:R-:W1:Y:S01]  /*3f90*/  MUFU.RCP64H R3, R5 ;  /* 0x0000000500037308 */ /* 0x000e620000001800 */
[----:B------:R-:W-:Y:S01]  /*3fa0*/  IMAD.MOV.U32 R2, RZ, RZ, 0x1 ;  /* 0x00000001ff027424 */ /* 0x000fe200078e00ff */
[----:B------:R-:W-:Y:S01]  /*3fb0*/  FSETP.GEU.AND P2, PT, |R43|, 6.5827683646048100446e-37, PT ;  /* 0x036000002b00780b */ /* 0x000fe20003f4e200 */
[----:B------:R-:W-:Y:S04]  /*3fc0*/  BSSY.RECONVERGENT B5, `(.L_x_191) ;  /* 0x0000012000057945 */ /* 0x000fe80003800200 */
        /* <DEDUP_REMOVED lines=17> */
.L_x_192:
[----:B------:R-:W-:Y:S05]  /*40e0*/  BSYNC.RECONVERGENT B5 ;  /* 0x0000000000057941 */ /* 0x000fea0003800200 */
.L_x_191:
[----:B------:R-:W-:Y:S01]  /*40f0*/  ISETP.GT.AND P1, PT, R3, 0xfffff, PT ;  /* 0x000fffff0300780c */ /* 0x000fe20003f24270 */
[--C-:B------:R-:W-:Y:S01]  /*4100*/  IMAD.MOV.U32 R13, RZ, RZ, R3.reuse ;  /* 0x000000ffff0d7224 */ /* 0x100fe200078e0003 */
[----:B------:R-:W-:Y:S01]  /*4110*/  MOV R12, R2 ;  /* 0x00000002000c7202 */ /* 0x000fe20000000f00 */
[----:B------:R-:W-:Y:S01]  /*4120*/  IMAD.MOV.U32 R24, RZ, RZ, R3 ;  /* 0x000000ffff187224 */ /* 0x000fe200078e0003 */
[----:B------:R0:W-:Y:S01]  /*4130*/  STG.E.64 desc[UR8][R8.64+-0x8], R2 ;  /* 0xfffff80208007986 */ /* 0x0001e2000c101b08 */
[----:B------:R-:W-:Y:S01]  /*4140*/  BSSY.RECONVERGENT B0, `(.L_x_193) ;  /* 0x0000051000007945 */ /* 0x000fe20003800200 */
[----:B------:R-:W-:-:S07]  /*4150*/  IMAD.MOV.U32 R25, RZ, RZ, -0x3ff ;  /* 0xfffffc01ff197424 */ /* 0x000fce00078e00ff */
[----:B------:R-:W-:Y:S01]  /*4160*/  @!P1 DMUL R12, R2, 1.80143985094819840000e+16 ;  /* 0x43500000020c9828 */ /* 0x000fe20000000000 */
[----:B------:R-:W-:-:S09]  /*4170*/  @!P1 IMAD.MOV.U32 R25, RZ, RZ, -0x435 ;  /* 0xfffffbcbff199424 */ /* 0x000fd200078e00ff */
[----:B------:R-:W-:-:S04]  /*4180*/  @!P1 IMAD.MOV.U32 R24, RZ, RZ, R13 ;  /* 0x000000ffff189224 */ /* 0x000fc800078e000d */
[----:B------:R-:W-:-:S05]  /*4190*/  VIADD R14, R24, 0xffffffff ;  /* 0xffffffff180e7836 */ /* 0x000fca0000000000 */
[----:B------:R-:W-:Y:S02]  /*41a0*/  ISETP.GT.U32.AND P2, PT, R14, 0x7feffffe, PT ;  /* 0x7feffffe0e00780c */ /* 0x000fe40003f44070 */
[----:B------:R-:W-:Y:S01]  /*41b0*/  MOV R14, R2 ;  /* 0x00000002000e7202 */ /* 0x000fe20000000f00 */
[----:B------:R-:W-:-:S10]  /*41c0*/  @!P1 IMAD.MOV.U32 R14, RZ, RZ, R12 ;  /* 0x000000ffff0e9224 */ /* 0x000fd400078e000c */
[----:B0-----:R-:W-:Y:S05]  /*41d0*/  @P2 BRA `(.L_x_194) ;  /* 0x0000000400042947 */ /* 0x001fea0003800000 */
[----:B------:R-:W-:Y:S01]  /*41e0*/  LOP3.LUT R12, R24, 0xfffff, RZ, 0xc0, !PT ;  /* 0x000fffff180c7812 */ /* 0x000fe200078ec0ff */
[----:B------:R-:W-:Y:S01]  /*41f0*/  IMAD.MOV.U32 R22, RZ, RZ, -0x748574fc ;  /* 0x8b7a8b04ff167424 */ /* 0x000fe200078e00ff */
[----:B------:R-:W-:Y:S01]  /*4200*/  MOV R16, RZ ;  /* 0x000000ff00107202 */ /* 0x000fe20000000f00 */
        /* <DEDUP_REMOVED lines=62> */
.L_x_194:
[----:B------:R-:W-:Y:S01]  /*45f0*/  IMAD.MOV.U32 R14, RZ, RZ, 0x0 ;  /* 0x00000000ff0e7424 */ /* 0x000fe200078e00ff */
[----:B------:R-:W-:Y:S02]  /*4600*/  MOV R15, 0x7ff00000 ;  /* 0x7ff00000000f7802 */ /* 0x000fe40000000f00 */
[----:B------:R-:W-:-:S04]  /*4610*/  LOP3.LUT P1, RZ, R13, 0x7fffffff, RZ, 0xc0, !PT ;  /* 0x7fffffff0dff7812 */ /* 0x000fc8000782c0ff */
[----:B------:R-:W-:-:S10]  /*4620*/  DFMA R14, R12, R14, +INF ;  /* 0x7ff000000c0e742b */ /* 0x000fd4000000000e */
[----:B------:R-:W-:Y:S02]  /*4630*/  FSEL R12, R14, RZ, P1 ;  /* 0x000000ff0e0c7208 */ /* 0x000fe40000800000 */
[----:B------:R-:W-:-:S07]  /*4640*/  FSEL R13, R15, -QNAN , P1 ;  /* 0xfff000000f0d7808 */ /* 0x000fce0000800000 */
.L_x_195:
[----:B------:R-:W-:Y:S05]  /*4650*/  BSYNC.RECONVERGENT B0 ;  /* 0x0000000000007941 */ /* 0x000fea0003800200 */
.L_x_193:
        /* <DEDUP_REMOVED lines=8> */
.L_x_190:
[----:B------:R-:W-:Y:S05]  /*46e0*/  BSYNC.RECONVERGENT B4 ;  /* 0x0000000000047941 */ /* 0x000fea0003800200 */
.L_x_189:
[----:B------:R-:W2:Y:S01]  /*46f0*/  LDG.E.64 R42, desc[UR8][R8.64] ;  /* 0x00000008082a7981 */ /* 0x000ea2000c1e1b00 */
[----:B------:R-:W-:Y:S01]  /*4700*/  BSSY.RECONVERGENT B4, `(.L_x_196) ;  /* 0x0000077000047945 */ /* 0x000fe20003800200 */
        /* <DEDUP_REMOVED lines=23> */
.L_x_199:
[----:B------:R-:W-:Y:S05]  /*4880*/  BSYNC.RECONVERGENT B5 ;  /* 0x0000000000057941 */ /* 0x000fea0003800200 */
.L_x_198:
[----:B------:R-:W-:Y:S01]  /*4890*/  ISETP.GT.AND P1, PT, R3, 0xfffff, PT ;  /* 0x000fffff0300780c */ /* 0x000fe20003f24270 */
[--C-:B------:R-:W-:Y:S01]  /*48a0*/  IMAD.MOV.U32 R13, RZ, RZ, R3.reuse ;  /* 0x000000ffff0d7224 */ /* 0x100fe200078e0003 */
[----:B------:R-:W-:Y:S01]  /*48b0*/  MOV R12, R2 ;  /* 0x00000002000c7202 */ /* 0x000fe20000000f00 */
[----:B------:R-:W-:Y:S01]  /*48c0*/  IMAD.MOV.U32 R24, RZ, RZ, R3 ;  /* 0x000000ffff187224 */ /* 0x000fe200078e0003 */
[----:B------:R-:W-:Y:S01]  /*48d0*/  BSSY.RECONVERGENT B0, `(.L_x_200) ;  /* 0x0000050000007945 */ /* 0x000fe20003800200 */
[----:B------:R-:W-:Y:S02]  /*48e0*/  IMAD.MOV.U32 R16, RZ, RZ, R2 ;  /* 0x000000ffff107224 */ /* 0x000fe400078e0002 */
[----:B------:R-:W-:-:S06]  /*48f0*/  IMAD.MOV.U32 R25, RZ, RZ, -0x3ff ;  /* 0xfffffc01ff197424 */ /* 0x000fcc00078e00ff */
[----:B------:R-:W-:Y:S01]  /*4900*/  @!P1 DMUL R12, R2, 1.80143985094819840000e+16 ;  /* 0x43500000020c9828 */ /* 0x000fe20000000000 */
[----:B------:R-:W-:-:S09]  /*4910*/  @!P1 IMAD.MOV.U32 R25, RZ, RZ, -0x435 ;  /* 0xfffffbcbff199424 */ /* 0x000fd200078e00ff */
[----:B------:R-:W-:Y:S02]  /*4920*/  @!P1 IMAD.MOV.U32 R24, RZ, RZ, R13 ;  /* 0x000000ffff189224 */ /* 0x000fe400078e000d */
[----:B------:R-:W-:Y:S02]  /*4930*/  @!P1 IMAD.MOV.U32 R16, RZ, RZ, R12 ;  /* 0x000000ffff109224 */ /* 0x000fe400078e000c */
[----:B------:R-:W-:-:S05]  /*4940*/  VIADD R14, R24, 0xffffffff ;  /* 0xffffffff180e7836 */ /* 0x000fca0000000000 */
[----:B------:R-:W-:-:S13]  /*4950*/  ISETP.GE.U32.AND P2, PT, R14, 0x7fefffff, PT ;  /* 0x7fefffff0e00780c */ /* 0x000fda0003f46070 */
[----:B------:R-:W-:Y:S01]  /*4960*/  @P2 IMAD.MOV.U32 R14, RZ, RZ, 0x0 ;  /* 0x00000000ff0e2424 */ /* 0x000fe200078e00ff */
[----:B------:R-:W-:Y:S02]  /*4970*/  @P2 MOV R15, 0x7ff00000 ;  /* 0x7ff00000000f2802 */ /* 0x000fe40000000f00 */
[----:B------:R-:W-:-:S04]  /*4980*/  @P2 LOP3.LUT P3, RZ, R13, 0x7fffffff, RZ, 0xc0, !PT ;  /* 0x7fffffff0dff2812 */ /* 0x000fc8000786c0ff */
        /* <DEDUP_REMOVED lines=16> */
[----:B------:R-:W-:Y:S01]  /*4a90*/  @P1 IADD3 R15, PT, PT, R13, -0x100000, RZ ;  /* 0xfff000000d0f1810 */ /* 0x000fe20007ffe0ff */
[----:B------:R-:W-:-:S04]  /*4aa0*/  @P1 VIADD R25, R25, 0x1 ;  /* 0x0000000119191836 */ /* 0x000fc80000000000 */
[----:B------:R-:W-:Y:S01]  /*4ab0*/  @P1 IMAD.MOV.U32 R13, RZ, RZ, R15 ;  /* 0x000000ffff0d1224 */ /* 0x000fe200078e000f */
[----:B------:R-:W-:Y:S02]  /*4ac0*/  LOP3.LUT R24, R25, 0x80000000, RZ, 0x3c, !PT ;  /* 0x8000000019187812 */ /* 0x000fe400078e3cff */
[----:B------:R-:W-:-:S03]  /*4ad0*/  MOV R25, 0x43300000 ;  /* 0x4330000000197802 */ /* 0x000fc60000000f00 */
        /* <DEDUP_REMOVED lines=47> */
.L_x_201:
[----:B------:R-:W-:Y:S05]  /*4dd0*/  BSYNC.RECONVERGENT B0 ;  /* 0x0000000000007941 */ /* 0x000fea0003800200 */
.L_x_200:
[----:B------:R-:W-:Y:S01]  /*4de0*/  UMOV UR4, 0xffda0d24 ;  /* 0xffda0d2400047882 */ /* 0x000fe20000000000 */
[----:B------:R-:W-:Y:S01]  /*4df0*/  UMOV UR5, 0x3c7777d0 ;  /* 0x3c7777d000057882 */ /* 0x000fe20000000000 */
[----:B------:R0:W-:Y:S01]  /*4e00*/  STG.E.64 desc[UR8][R8.64], R2 ;  /* 0x0000000208007986 */ /* 0x0001e2000c101b08 */
[----:B------:R-:W-:Y:S01]  /*4e10*/  DMUL R12, R14, UR4 ;  /* 0x000000040e0c7c28 */ /* 0x000fe20008000000 */
[----:B------:R-:W-:Y:S01]  /*4e20*/  UMOV UR4, 0x652b82fe ;  /* 0x652b82fe00047882 */ /* 0x000fe20000000000 */
[----:B------:R-:W-:Y:S01]  /*4e30*/  UMOV UR5, 0x3ff71547 ;  /* 0x3ff7154700057882 */ /* 0x000fe20000000000 */
[----:B------:R-:W-:-:S05]  /*4e40*/  DADD R16, R2, -2.2204460492503130808e-16 ;  /* 0xbcb0000002107429 */ /* 0x000fca0000000000 */
[----:B------:R-:W-:-:S08]  /*4e50*/  DFMA R12, R14, UR4, R12 ;  /* 0x000000040e0c7c2b */ /* 0x000fd0000800000c */
[----:B0-----:R-:W-:-:S11]  /*4e60*/  DFMA R6, R12, -R16, R6 ;  /* 0x800000100c06722b */ /* 0x001fd60000000006 */
.L_x_197:
[----:B------:R-:W-:Y:S05]  /*4e70*/  BSYNC.RECONVERGENT B4 ;  /* 0x0000000000047941 */ /* 0x000fea0003800200 */
.L_x_196:
[----:B------:R-:W-:-:S05]  /*4e80*/  IADD3 R8, P1, PT, R8, 0x10, RZ ;  /* 0x0000001008087810 */ /* 0x000fca0007f3e0ff */
[----:B------:R-:W-:Y:S01]  /*4e90*/  IMAD.X R9, RZ, RZ, R9, P1 ;  /* 0x000000ffff097224 */ /* 0x000fe200008e0609 */
[----:B------:R-:W-:Y:S07]  /*4ea0*/  @P0 BRA `(.L_x_202) ;  /* 0xfffffff000200947 */ /* 0x000fee000383ffff */
[----:B------:R-:W-:Y:S05]  /*4eb0*/  BSYNC.RECONVERGENT B3 ;  /* 0x0000000000037941 */ /* 0x000fea0003800200 */
.L_x_188:
[----:B------:R-:W-:-:S07]  /*4ec0*/  IMAD.MOV.U32 R11, RZ, RZ, RZ ;  /* 0x000000ffff0b7224 */ /* 0x000fce00078e00ff */
.L_x_187:
[----:B------:R-:W-:Y:S05]  /*4ed0*/  BSYNC.RECONVERGENT B2 ;  /* 0x0000000000027941 */ /* 0x000fea0003800200 */
.L_x_186:
[----:B------:R-:W-:-:S04]  /*4ee0*/  LOP3.LUT R2, R30, 0x1, RZ, 0xc0, !PT ;  /* 0x000000011e027812 */ /* 0x000fc800078ec0ff */
[----:B------:R-:W-:-:S13]  /*4ef0*/  ISETP.NE.U32.AND P0, PT, R2, 0x1, PT ;  /* 0x000000010200780c */ /* 0x000fda0003f05070 */
[----:B------:R-:W-:Y:S05]  /*4f00*/  @P0 BRA `(.L_x_185) ;  /* 0x0000000400e40947 */ /* 0x000fea0003800000 */
[----:B------:R-:W-:-:S04]  /*4f10*/  LEA R8, P0, R10, R32, 0x3 ;  /* 0x000000200a087211 */ /* 0x000fc800078018ff */
[----:B------:R-:W-:-:S05]  /*4f20*/  LEA.HI.X R9, R10, R33, R11, 0x3, P0 ;  /* 0x000000210a097211 */ /* 0x000fca00000f1c0b */
[----:B------:R-:W2:Y:S02]  /*4f30*/  LDG.E.64 R42, desc[UR8][R8.64] ;  /* 0x00000008082a7981 */ /* 0x000ea4000c1e1b00 */
        /* <DEDUP_REMOVED lines=10> */
[----:B-1----:R-:W-:-:S08]  /*4fe0*/  DFMA R12, R10, R2, R10 ;  /* 0x000000020a0c722b */ /* 0x002fd0000000000a */
        /* <DEDUP_REMOVED lines=12> */
.L_x_204:
[----:B------:R-:W-:Y:S05]  /*50b0*/  BSYNC.RECONVERGENT B2 ;  /* 0x0000000000027941 */ /* 0x000fea0003800200 */
.L_x_203:
        /* <DEDUP_REMOVED lines=8> */
[----:B------:R-:W-:-:S09]  /*5140*/  @!P0 MOV R21, 0xfffffbcb ;  /* 0xfffffbcb00158802 */ /* 0x000fd20000000f00 */
[----:B------:R-:W-:Y:S02]  /*5150*/  @!P0 IMAD.MOV.U32 R20, RZ, RZ, R5 ;  /* 0x000000ffff148224 */ /* 0x000fe400078e0005 */
[----:B------:R-:W-:-:S03]  /*5160*/  @!P0 IMAD.MOV.U32 R12, RZ, RZ, R4 ;  /* 0x000000ffff0c8224 */ /* 0x000fc600078e0004 */
        /* <DEDUP_REMOVED lines=11> */
[----:B------:R-:W-:Y:S01]  /*5220*/  MOV R19, 0x3ed0ee25 ;  /* 0x3ed0ee2500137802 */ /* 0x000fe20000000f00 */
[----:B------:R-:W-:Y:S01]  /*5230*/  UMOV UR4, 0x3ae80f1e ;  /* 0x3ae80f1e00047882 */ /* 0x000fe20000000000 */
        /* <DEDUP_REMOVED lines=60> */
.L_x_206:
[----:B------:R-:W-:Y:S05]  /*5600*/  BSYNC.RECONVERGENT B0 ;  /* 0x0000000000007941 */ /* 0x000fea0003800200 */
.L_x_205:
        /* <DEDUP_REMOVED lines=9> */
.L_x_185:
[----:B------:R-:W-:Y:S05]  /*56a0*/  BSYNC.RECONVERGENT B1 ;  /* 0x0000000000017941 */ /* 0x000fea0003800200 */
.L_x_184:
        /* <DEDUP_REMOVED lines=26> */
[----:B-1----:R-:W-:Y:S05]  /*5850*/  CALL.REL.NOINC `($__internal_1_$__cuda_sm20_div_rn_f64_full) ;  /* 0x00000004005c7944 */ /* 0x002fea0003c00000 */
[----:B------:R-:W-:Y:S02]  /*5860*/  IMAD.MOV.U32 R2, RZ, RZ, R50 ;  /* 0x000000ffff027224 */ /* 0x000fe400078e0032 */
[----:B------:R-:W-:-:S07]  /*5870*/  IMAD.MOV.U32 R3, RZ, RZ, R51 ;  /* 0x000000ffff037224 */ /* 0x000fce00078e0033 */
.L_x_208:
[----:B------:R-:W-:Y:S05]  /*5880*/  BSYNC.RECONVERGENT B1 ;  /* 0x0000000000017941 */ /* 0x000fea0003800200 */
.L_x_207:
[----:B------:R-:W0:Y:S01]  /*5890*/  S2R R9, SR_LANEID ;  /* 0x0000000000097919 */ /* 0x000e220000000000 */
[----:B------:R-:W-:Y:S01]  /*58a0*/  VOTEU.ANY UR4, UPT, PT ;  /* 0x0000000000047886 */ /* 0x000fe200038e0100 */
[----:B------:R-:W2:Y:S01]  /*58b0*/  LDC.64 R4, c[0x0][0x3a0] ;  /* 0x0000e800ff047b82 */ /* 0x000ea20000000a00 */
[----:B------:R-:W3:Y:S01]  /*58c0*/  LDCU UR5, c[0x3][0x8] ;  /* 0x00c00100ff0577ac */ /* 0x000ee20008000800 */
[----:B------:R-:W0:Y:S06]  /*58d0*/  FLO.U32 R10, UR4 ;  /* 0x00000004000a7d00 */ /* 0x000e2c00080e0000 */
[----:B------:R-:W4:Y:S02]  /*58e0*/  LDC.64 R6, c[0x4][0x8] ;  /* 0x01000200ff067b82 */ /* 0x000f240000000a00 */
[----:B------:R-:W4:Y:S06]  /*58f0*/  POPC R11, UR4 ;  /* 0x00000004000b7d09 */ /* 0x000f2c0008000000 */
[----:B-1----:R-:W1:Y:S01]  /*5900*/  LDC R15, c[0x3][RZ] ;  /* 0x00c00000ff0f7b82 */ /* 0x002e620000000800 */
[----:B---3--:R-:W-:-:S04]  /*5910*/  IMAD R29, R28, UR5, R29 ;  /* 0x000000051c1d7c24 */ /* 0x008fc8000f8e021d */
[----:B--2---:R-:W-:-:S05]  /*5920*/  IMAD.WIDE R4, R29, 0x8, R4 ;  /* 0x000000081d047825 */ /* 0x004fca00078e0204 */
[----:B------:R2:W-:Y:S01]  /*5930*/  STG.E.64 desc[UR8][R4.64], R2 ;  /* 0x0000000204007986 */ /* 0x0005e2000c101b08 */
[----:B0-----:R-:W-:-:S13]  /*5940*/  ISETP.EQ.U32.AND P0, PT, R10, R9, PT ;  /* 0x000000090a00720c */ /* 0x001fda0003f02070 */
[----:B----4-:R-:W3:Y:S01]  /*5950*/  @P0 ATOMG.E.ADD.STRONG.GPU PT, R11, desc[UR8][R6.64], R11 ;  /* 0x8000000b060b09a8 */ /* 0x010ee200081ef108 */
[----:B-1----:R-:W-:Y:S01]  /*5960*/  IMAD.HI R8, R15, 0x66666667, RZ ;  /* 0x666666670f087827 */ /* 0x002fe200078e02ff */
[----:B------:R-:W0:Y:S04]  /*5970*/  S2R R12, SR_LTMASK ;  /* 0x00000000000c7919 */ /* 0x000e280000003900 */
[----:B------:R-:W-:-:S04]  /*5980*/  SHF.R.U32.HI R9, RZ, 0x1f, R8 ;  /* 0x0000001fff097819 */ /* 0x000fc80000011608 */
[----:B------:R-:W-:-:S04]  /*5990*/  LEA.HI.SX32 R9, R8, R9, 0x1e ;  /* 0x0000000908097211 */ /* 0x000fc800078ff2ff */
[-C--:B------:R-:W-:Y:S02]  /*59a0*/  IABS R13, R9.reuse ;  /* 0x00000009000d7213 */ /* 0x080fe40000000000 */
[----:B------:R-:W-:Y:S02]  /*59b0*/  IABS R16, R9 ;  /* 0x0000000900107213 */ /* 0x000fe40000000000 */
[----:B------:R-:W1:Y:S02]  /*59c0*/  I2F.RP R8, R13 ;  /* 0x0000000d00087306 */ /* 0x000e640000209400 */
[----:B------:R-:W-:-:S06]  /*59d0*/  IADD3 R16, PT, PT, RZ, -R16, RZ ;  /* 0x80000010ff107210 */ /* 0x000fcc0007ffe0ff */
[----:B-1----:R-:W1:Y:S01]  /*59e0*/  MUFU.RCP R8, R8 ;  /* 0x0000000800087308 */ /* 0x002e620000001000 */
[----:B0-----:R-:W-:-:S07]  /*59f0*/  LOP3.LUT R12, R12, UR4, RZ, 0xc0, !PT ;  /* 0x000000040c0c7c12 */ /* 0x001fce000f8ec0ff */
[----:B--2---:R-:W-:Y:S01]  /*5a00*/  POPC R5, R12 ;  /* 0x0000000c00057309 */ /* 0x004fe20000000000 */
[----:B-1----:R-:W-:-:S07]  /*5a10*/  VIADD R2, R8, 0xffffffe ;  /* 0x0ffffffe08027836 */ /* 0x002fce0000000000 */
[----:B------:R0:W1:Y:S02]  /*5a20*/  F2I.FTZ.U32.TRUNC.NTZ R3, R2 ;  /* 0x0000000200037305 */ /* 0x000064000021f000 */
[----:B0-----:R-:W-:Y:S02]  /*5a30*/  IMAD.MOV.U32 R2, RZ, RZ, RZ ;  /* 0x000000ffff027224 */ /* 0x001fe400078e00ff */
[----:B-1----:R-:W-:Y:S01]  /*5a40*/  IMAD.MOV R14, RZ, RZ, -R3 ;  /* 0x000000ffff0e7224 */ /* 0x002fe200078e0a03 */
[----:B---3--:R-:W0:Y:S02]  /*5a50*/  SHFL.IDX PT, R4, R11, R10, 0x1f ;  /* 0x00001f0a0b047589 */ /* 0x008e2400000e0000 */
[----:B0-----:R-:W-:Y:S01]  /*5a60*/  IADD3 R4, PT, PT, R4, 0x1, R5 ;  /* 0x0000000104047810 */ /* 0x001fe20007ffe005 */
[----:B------:R-:W-:-:S03]  /*5a70*/  IMAD R5, R14, R13, RZ ;  /* 0x0000000d0e057224 */ /* 0x000fc600078e02ff */
[----:B------:R-:W-:Y:S01]  /*5a80*/  IABS R8, R4 ;  /* 0x0000000400087213 */ /* 0x000fe20000000000 */
[----:B------:R-:W-:Y:S01]  /*5a90*/  IMAD.HI.U32 R2, R3, R5, R2 ;  /* 0x0000000503027227 */ /* 0x000fe200078e0002 */
[----:B------:R-:W-:-:S03]  /*5aa0*/  ISETP.GE.AND P2, PT, R4, RZ, PT ;  /* 0x000000ff0400720c */ /* 0x000fc60003f46270 */
[----:B------:R-:W-:Y:S02]  /*5ab0*/  IMAD.MOV.U32 R3, RZ, RZ, R8 ;  /* 0x000000ffff037224 */ /* 0x000fe400078e0008 */
[----:B------:R-:W-:Y:S02]  /*5ac0*/  IMAD.MOV.U32 R5, RZ, RZ, R16 ;  /* 0x000000ffff057224 */ /* 0x000fe400078e0010 */
[----:B------:R-:W-:-:S04]  /*5ad0*/  IMAD.HI.U32 R2, R2, R3, RZ ;  /* 0x0000000302027227 */ /* 0x000fc800078e00ff */
[----:B------:R-:W-:-:S05]  /*5ae0*/  IMAD R2, R2, R5, R3 ;  /* 0x0000000502027224 */ /* 0x000fca00078e0203 */
[----:B------:R-:W-:-:S13]  /*5af0*/  ISETP.GT.U32.AND P0, PT, R13, R2, PT ;  /* 0x000000020d00720c */ /* 0x000fda0003f04070 */
[----:B------:R-:W-:Y:S01]  /*5b00*/  @!P0 IMAD.IADD R2, R2, 0x1, -R13 ;  /* 0x0000000102028824 */ /* 0x000fe200078e0a0d */
[----:B------:R-:W-:-:S04]  /*5b10*/  ISETP.NE.AND P0, PT, R9, RZ, PT ;  /* 0x000000ff0900720c */ /* 0x000fc80003f05270 */
[----:B------:R-:W-:-:S13]  /*5b20*/  ISETP.GT.U32.AND P1, PT, R13, R2, PT ;  /* 0x000000020d00720c */ /* 0x000fda0003f24070 */
[----:B------:R-:W-:-:S05]  /*5b30*/  @!P1 IMAD.IADD R2, R2, 0x1, -R13 ;  /* 0x0000000102029824 */ /* 0x000fca00078e0a0d */
[----:B------:R-:W-:Y:S02]  /*5b40*/  @!P2 IADD3 R2, PT, PT, -R2, RZ, RZ ;  /* 0x000000ff0202a210 */ /* 0x000fe40007ffe1ff */
[----:B------:R-:W-:-:S04]  /*5b50*/  @!P0 LOP3.LUT R2, RZ, R9, RZ, 0x33, !PT ;  /* 0x00000009ff028212 */ /* 0x000fc800078e33ff */
[----:B------:R-:W-:-:S13]  /*5b60*/  ISETP.NE.AND P0, PT, R2, RZ, PT ;  /* 0x000000ff0200720c */ /* 0x000fda0003f05270 */
[----:B------:R-:W-:Y:S05]  /*5b70*/  @P0 EXIT ;  /* 0x000000000000094d */ /* 0x000fea0003800000 */
[----:B------:R0:W2:Y:S01]  /*5b80*/  LDG.E R6, desc[UR8][R6.64] ;  /* 0x0000000806067981 */ /* 0x0000a2000c1e1900 */
[----:B------:R-:W-:Y:S01]  /*5b90*/  IABS R8, R15 ;  /* 0x0000000f00087213 */ /* 0x000fe20000000000 */
[----:B------:R-:W-:Y:S01]  /*5ba0*/  IMAD.MOV.U32 R9, RZ, RZ, 0x64 ;  /* 0x00000064ff097424 */ /* 0x000fe200078e00ff */
[----:B------:R-:W1:Y:S02]  /*5bb0*/  LDCU.64 UR4, c[0x4][0x18] ;  /* 0x01000300ff0477ac */ /* 0x000e640008000a00 */
[----:B------:R-:W3:Y:S08]  /*5bc0*/  I2F.RP R5, R8 ;  /* 0x0000000800057306 */ /* 0x000ef00000209400 */
[----:B---3--:R-:W3:Y:S02]  /*5bd0*/  MUFU.RCP R5, R5 ;  /* 0x0000000500057308 */ /* 0x008ee40000001000 */
[----:B---3--:R-:W-:-:S06]  /*5be0*/  VIADD R2, R5, 0xffffffe ;  /* 0x0ffffffe05027836 */ /* 0x008fcc0000000000 */
[----:B------:R3:W4:Y:S02]  /*5bf0*/  F2I.FTZ.U32.TRUNC.NTZ R3, R2 ;  /* 0x0000000200037305 */ /* 0x000724000021f000 */
[----:B---3--:R-:W-:Y:S02]  /*5c00*/  IMAD.MOV.U32 R2, RZ, RZ, RZ ;  /* 0x000000ffff027224 */ /* 0x008fe400078e00ff */
[----:B----4-:R-:W-:-:S04]  /*5c10*/  IMAD.MOV R11, RZ, RZ, -R3 ;  /* 0x000000ffff0b7224 */ /* 0x010fc800078e0a03 */
[----:B0-----:R-:W-:-:S04]  /*5c20*/  IMAD R7, R11, R8, RZ ;  /* 0x000000080b077224 */ /* 0x001fc800078e02ff */
[----:B------:R-:W-:-:S04]  /*5c30*/  IMAD.HI.U32 R3, R3, R7, R2 ;  /* 0x0000000703037227 */ /* 0x000fc800078e0002 */
[----:B--2---:R-:W-:-:S05]  /*5c40*/  IMAD R4, R6, R9, 0x64 ;  /* 0x0000006406047424 */ /* 0x004fca00078e0209 */
[----:B------:R-:W-:Y:S02]  /*5c50*/  IABS R5, R4 ;  /* 0x0000000400057213 */ /* 0x000fe40000000000 */
[----:B------:R-:W-:-:S03]  /*5c60*/  LOP3.LUT R4, R4, R15, RZ, 0x3c, !PT ;  /* 0x0000000f04047212 */ /* 0x000fc600078e3cff */
[----:B------:R-:W-:Y:S01]  /*5c70*/  IMAD.HI.U32 R2, R3, R5, RZ ;  /* 0x0000000503027227 */ /* 0x000fe200078e00ff */
[----:B------:R-:W-:-:S03]  /*5c80*/  ISETP.GE.AND P2, PT, R4, RZ, PT ;  /* 0x000000ff0400720c */ /* 0x000fc60003f46270 */
[----:B------:R-:W-:Y:S02]  /*5c90*/  IMAD.MOV R3, RZ, RZ, -R2 ;  /* 0x000000ffff037224 */ /* 0x000fe400078e0a02 */
[----:B-1----:R-:W-:Y:S02]  /*5ca0*/  IMAD.U32 R4, RZ, RZ, UR4 ;  /* 0x00000004ff047e24 */ /* 0x002fe4000f8e00ff */
[----:B------:R-:W-:Y:S02]  /*5cb0*/  IMAD R3, R8, R3, R5 ;  /* 0x0000000308037224 */ /* 0x000fe400078e0205 */
[----:B------:R-:W-:-:S03]  /*5cc0*/  IMAD.U32 R5, RZ, RZ, UR5 ;  /* 0x00000005ff057e24 */ /* 0x000fc6000f8e00ff */
[----:B------:R-:W-:-:S13]  /*5cd0*/  ISETP.GT.U32.AND P1, PT, R8, R3, PT ;  /* 0x000000030800720c */ /* 0x000fda0003f24070 */
[-C--:B------:R-:W-:Y:S01]  /*5ce0*/  @!P1 IADD3 R3, PT, PT, R3, -R8.reuse, RZ ;  /* 0x8000000803039210 */ /* 0x080fe20007ffe0ff */
[----:B------:R-:W-:Y:S01]  /*5cf0*/  @!P1 VIADD R2, R2, 0x1 ;  /* 0x0000000102029836 */ /* 0x000fe20000000000 */
        /* <DEDUP_REMOVED lines=11> */
[----:B01----:R-:W-:Y:S05]  /*5db0*/  CALL.ABS.NOINC R8 ;  /* 0x0000000008007343 */ /* 0x003fea0003c00000 */
.L_x_209:
[----:B------:R-:W-:Y:S05]  /*5dc0*/  EXIT ;  /* 0x000000000000794d */ /* 0x000fea0003800000 */
        .weak           $__internal_1_$__cuda_sm20_div_rn_f64_full
        .type           $__internal_1_$__cuda_sm20_div_rn_f64_full,@function
        .size           $__internal_1_$__cuda_sm20_div_rn_f64_full,(.L_x_217 - $__internal_1_$__cuda_sm20_div_rn_f64_full)
$__internal_1_$__cuda_sm20_div_rn_f64_full:
        /* <DEDUP_REMOVED lines=11> */
[----:B------:R-:W-:Y:S02]  /*5e80*/  ISETP.GE.U32.AND P5, PT, R55, R54, PT ;  /* 0x000000363700720c */ /* 0x000fe40003fa6070 */
        /* <DEDUP_REMOVED lines=11> */
[----:B------:R-:W-:Y:S01]  /*5f40*/  @!P3 IMAD.MOV.U32 R48, RZ, RZ, RZ ;  /* 0x000000ffff30b224 */ /* 0x000fe200078e00ff */
[----:B------:R-:W-:-:S03]  /*5f50*/  LOP3.LUT R45, R45, 0x800fffff, R43, 0xf8, !PT ;  /* 0x800fffff2d2d7812 */ /* 0x000fc600078ef82b */
[----:B------:R-:W-:Y:S01]  /*5f60*/  DFMA R52, R50, -R40, 1 ;  /* 0x3ff000003234742b */ /* 0x000fe20000000828 */
[----:B------:R-:W-:Y:S02]  /*5f70*/  MOV R35, R54 ;  /* 0x0000003600237202 */ /* 0x000fe40000000f00 */
[----:B------:R-:W-:Y:S01]  /*5f80*/  @!P2 LOP3.LUT R35, R41, 0x7ff00000, RZ, 0xc0, !PT ;  /* 0x7ff000002923a812 */ /* 0x000fe200078ec0ff */
[----:B------:R-:W-:-:S04]  /*5f90*/  @!P3 DFMA R44, R44, 2, -R48 ;  /* 0x400000002c2cb82b */ /* 0x000fc80000000830 */
[----:B------:R-:W-:-:S08]  /*5fa0*/  DFMA R52, R50, R52, R50 ;  /* 0x000000343234722b */ /* 0x000fd00000000032 */
[----:B------:R-:W-:-:S08]  /*5fb0*/  DMUL R48, R52, R44 ;  /* 0x0000002c34307228 */ /* 0x000fd00000000000 */
[----:B------:R-:W-:-:S08]  /*5fc0*/  DFMA R50, R48, -R40, R44 ;  /* 0x800000283032722b */ /* 0x000fd0000000002c */
[----:B------:R-:W-:Y:S01]  /*5fd0*/  DFMA R48, R52, R50, R48 ;  /* 0x000000323430722b */ /* 0x000fe20000000030 */
[----:B------:R-:W-:Y:S01]  /*5fe0*/  IMAD.MOV.U32 R52, RZ, RZ, R55 ;  /* 0x000000ffff347224 */ /* 0x000fe200078e0037 */
[----:B------:R-:W-:-:S05]  /*5ff0*/  @!P3 LOP3.LUT R52, R45, 0x7ff00000, RZ, 0xc0, !PT ;  /* 0x7ff000002d34b812 */ /* 0x000fca00078ec0ff */
[----:B------:R-:W-:-:S05]  /*6000*/  VIADD R50, R52, 0xffffffff ;  /* 0xffffffff34327836 */ /* 0x000fca0000000000 */
[----:B------:R-:W-:Y:S01]  /*6010*/  ISETP.GT.U32.AND P2, PT, R50, 0x7feffffe, PT ;  /* 0x7feffffe3200780c */ /* 0x000fe20003f44070 */
[----:B------:R-:W-:-:S05]  /*6020*/  VIADD R50, R35, 0xffffffff ;  /* 0xffffffff23327836 */ /* 0x000fca0000000000 */
        /* <DEDUP_REMOVED lines=21> */
[----:B------:R-:W-:-:S06]  /*6180*/  IMAD.MOV.U32 R36, RZ, RZ, RZ ;  /* 0x000000ffff247224 */ /* 0x000fcc00078e00ff */
[----:B------:R-:W-:-:S03]  /*6190*/  DFMA R36, R50, -R36, R48 ;  /* 0x800000243224722b */ /* 0x000fc60000000030 */
[----:B------:R-:W-:-:S03]  /*61a0*/  LOP3.LUT R35, R43, R35, RZ, 0x3c, !PT ;  /* 0x000000232b237212 */ /* 0x000fc600078e3cff */
[----:B------:R-:W-:-:S04]  /*61b0*/  IADD3 R36, PT, PT, -R47, -0x43300000, RZ ;  /* 0xbcd000002f247810 */ /* 0x000fc80007ffe1ff */
[----:B------:R-:W-:-:S04]  /*61c0*/  FSETP.NEU.AND P2, PT, |R37|, R36, PT ;  /* 0x000000242500720b */ /* 0x000fc80003f4d200 */
[----:B------:R-:W-:Y:S02]  /*61d0*/  FSEL R50, R42, R50, !P2 ;  /* 0x000000322a327208 */ /* 0x000fe40005000000 */
[----:B------:R-:W-:Y:S01]  /*61e0*/  FSEL R51, R35, R51, !P2 ;  /* 0x0000003323337208 */ /* 0x000fe20005000000 */
[----:B------:R-:W-:Y:S06]  /*61f0*/  BRA `(.L_x_212) ;  /* 0x0000000000547947 */ /* 0x000fec0003800000 */
.L_x_211:
[----:B------:R-:W-:-:S14]  /*6200*/  DSETP.NAN.AND P2, PT, R42, R42, PT ;  /* 0x0000002a2a00722a */ /* 0x000fdc0003f48000 */
[----:B------:R-:W-:Y:S05]  /*6210*/  @P2 BRA `(.L_x_213) ;  /* 0x0000000000442947 */ /* 0x000fea0003800000 */
[----:B------:R-:W-:-:S14]  /*6220*/  DSETP.NAN.AND P2, PT, R36, R36, PT ;  /* 0x000000242400722a */ /* 0x000fdc0003f48000 */
[----:B------:R-:W-:Y:S05]  /*6230*/  @P2 BRA `(.L_x_214) ;  /* 0x0000000000302947 */ /* 0x000fea0003800000 */
[----:B------:R-:W-:Y:S01]  /*6240*/  ISETP.NE.AND P2, PT, R52, R35, PT ;  /* 0x000000233400720c */ /* 0x000fe20003f45270 */
[----:B------:R-:W-:Y:S02]  /*6250*/  IMAD.MOV.U32 R50, RZ, RZ, 0x0 ;  /* 0x00000000ff327424 */ /* 0x000fe400078e00ff */
[----:B------:R-:W-:-:S10]  /*6260*/  IMAD.MOV.U32 R51, RZ, RZ, -0x80000 ;  /* 0xfff80000ff337424 */ /* 0x000fd400078e00ff */
[----:B------:R-:W-:Y:S05]  /*6270*/  @!P2 BRA `(.L_x_212) ;  /* 0x000000000034a947 */ /* 0x000fea0003800000 */
[----:B------:R-:W-:Y:S02]  /*6280*/  ISETP.NE.AND P2, PT, R52, 0x7ff00000, PT ;  /* 0x7ff000003400780c */ /* 0x000fe40003f45270 */
[----:B------:R-:W-:Y:S02]  /*6290*/  LOP3.LUT R51, R43, 0x80000000, R37, 0x48, !PT ;  /* 0x800000002b337812 */ /* 0x000fe400078e4825 */
[----:B------:R-:W-:-:S13]  /*62a0*/  ISETP.EQ.OR P2, PT, R35, RZ, !P2 ;  /* 0x000000ff2300720c */ /* 0x000fda0005742670 */
[----:B------:R-:W-:Y:S01]  /*62b0*/  @P2 LOP3.LUT R35, R51, 0x7ff00000, RZ, 0xfc, !PT ;  /* 0x7ff0000033232812 */ /* 0x000fe200078efcff */
[----:B------:R-:W-:Y:S01]  /*62c0*/  @!P2 IMAD.MOV.U32 R50, RZ, RZ, RZ ;  /* 0x000000ffff32a224 */ /* 0x000fe200078e00ff */
[----:B------:R-:W-:-:S03]  /*62d0*/  @P2 MOV R50, RZ ;  /* 0x000000ff00322202 */ /* 0x000fc60000000f00 */
[----:B------:R-:W-:Y:S01]  /*62e0*/  @P2 IMAD.MOV.U32 R51, RZ, RZ, R35 ;  /* 0x000000ffff332224 */ /* 0x000fe200078e0023 */
[----:B------:R-:W-:Y:S06]  /*62f0*/  BRA `(.L_x_212) ;  /* 0x0000000000147947 */ /* 0x000fec0003800000 */
.L_x_214:
[----:B------:R-:W-:Y:S01]  /*6300*/  LOP3.LUT R51, R37, 0x80000, RZ, 0xfc, !PT ;  /* 0x0008000025337812 */ /* 0x000fe200078efcff */
[----:B------:R-:W-:Y:S01]  /*6310*/  IMAD.MOV.U32 R50, RZ, RZ, R36 ;  /* 0x000000ffff327224 */ /* 0x000fe200078e0024 */
[----:B------:R-:W-:Y:S06]  /*6320*/  BRA `(.L_x_212) ;  /* 0x0000000000087947 */ /* 0x000fec0003800000 */
.L_x_213:
[----:B------:R-:W-:Y:S01]  /*6330*/  LOP3.LUT R51, R43, 0x80000, RZ, 0xfc, !PT ;  /* 0x000800002b337812 */ /* 0x000fe200078efcff */
[----:B------:R-:W-:-:S07]  /*6340*/  IMAD.MOV.U32 R50, RZ, RZ, R42 ;  /* 0x000000ffff327224 */ /* 0x000fce00078e002a */
.L_x_212:
[----:B------:R-:W-:Y:S05]  /*6350*/  BSYNC.RECONVERGENT B0 ;  /* 0x0000000000007941 */ /* 0x000fea0003800200 */
.L_x_210:
[----:B------:R-:W-:-:S04]  /*6360*/  IMAD.MOV.U32 R47, RZ, RZ, 0x0 ;  /* 0x00000000ff2f7424 */ /* 0x000fc800078e00ff */
[----:B------:R-:W-:Y:S05]  /*6370*/  RET.REL.NODEC R46 `(_Z26calculateHistEntropyCuda3DPKdS0_S0_S0_PdS1_) ;  /* 0xffffff9c2e207950 */ /* 0x000fea0003c3ffff */
.L_x_215:
        /* <DEDUP_REMOVED lines=16> */
.L_x_217:


//--------------------- .nv.global.init           --------------------------
	.section	.nv.global.init,"aw",@progbits
	.align	8
.nv.global.init:
	.type		EPSD,@object
	.size		EPSD,($str - EPSD)
EPSD:
        /*0000*/ 	.byte	0x00, 0x00, 0x00, 0x00, 0x00, 0x00, 0xb0, 0x3c
	.type		$str,@object
	.size		$str,(.L_16 - $str)
$str:
        /*0008*/ 	.byte	0x50, 0x72, 0x6f, 0x67, 0x72, 0x65, 0x73, 0x73, 0x3a, 0x20, 0x25, 0x64, 0x25, 0x25, 0x0a, 0x00
.L_16:


//--------------------- .nv.shared._Z26calculateHistEntropyCuda2DPKdS0_S0_PdPS1_ --------------------------
	.section	.nv.shared._Z26calculateHistEntropyCuda2DPKdS0_S0_PdPS1_,"aw",@nobits
	.sectionflags	@""
	.align	16
.nv.shared._Z26calculateHistEntropyCuda2DPKdS0_S0_PdPS1_:
	.zero		1088


//--------------------- .nv.shared.reserved.0     --------------------------
	.section	.nv.shared.reserved.0,"aw",@nobits
	.weak		__nv_reservedSMEM_offset_0_alias
	.size		__nv_reservedSMEM_offset_0_alias, 0, 64
	.other		__nv_reservedSMEM_offset_0_alias,@"STO_CUDA_RESERVED_SHARED STV_DEFAULT"
__nv_reservedSMEM_offset_0_alias:
	.zero		0
	.zero		64


//--------------------- .nv.global                --------------------------
	.section	.nv.global,"aw",@nobits
	.align	4
.nv.global:
	.type		d_progress,@object
	.size		d_progress,(.L_14 - d_progress)
d_progress:
	.zero		4
.L_14:


//--------------------- .nv.shared._Z26calculateHistEntropyCuda3DPKdS0_S0_S0_PdS1_ --------------------------
	.section	.nv.shared._Z26calculateHistEntropyCuda3DPKdS0_S0_S0_PdS1_,"aw",@nobits
	.sectionflags	@""
	.align	16
	.zero		1024


//--------------------- .nv.constant0._Z26calculateHistEntropyCuda2DPKdS0_S0_PdPS1_ --------------------------
	.section	.nv.constant0._Z26calculateHistEntropyCuda2DPKdS0_S0_PdPS1_,"a",@progbits
	.sectionflags	@""
	.align	4
.nv.constant0._Z26calculateHistEntropyCuda2DPKdS0_S0_PdPS1_:
	.zero		936


//--------------------- .nv.constant0._Z26calculateHistEntropyCuda3DPKdS0_S0_S0_PdS1_ --------------------------
	.section	.nv.constant0._Z26calculateHistEntropyCuda3DPKdS0_S0_S0_PdS1_,"a",@progbits
	.sectionflags	@""
	.align	4
.nv.constant0._Z26calculateHistEntropyCuda3DPKdS0_S0_S0_PdS1_:
	.zero		944


//--------------------- SYMBOLS --------------------------

	.type		.nv.reservedSmem.offset0,@object
	.size		.nv.reservedSmem.offset0,0x4
	.type		.nv.reservedSmem.cap,@object
	.size		.nv.reservedSmem.cap,0x4
	.type		vprintf,@function
